//
// Generated by NVIDIA NVVM Compiler
//
// Compiler Build ID: CL-36424714
// Cuda compilation tools, release 13.0, V13.0.88
// Based on NVVM 20.0.0
//

.version 9.0
.target sm_100
.address_size 64

	// .globl	_Z6kernelPfS_ifS_

.visible .entry _Z6kernelPfS_ifS_(
	.param .u64 .ptr .align 1 _Z6kernelPfS_ifS__param_0,
	.param .u64 .ptr .align 1 _Z6kernelPfS_ifS__param_1,
	.param .u32 _Z6kernelPfS_ifS__param_2,
	.param .f32 _Z6kernelPfS_ifS__param_3,
	.param .u64 .ptr .align 1 _Z6kernelPfS_ifS__param_4
)
{
	.reg .pred 	%p<25>;
	.reg .b32 	%r<26>;
	.reg .b32 	%f<119>;
	.reg .b64 	%rd<17>;
	.reg .b64 	%fd<37>;

	ld.param.u64 	%rd8, [_Z6kernelPfS_ifS__param_0];
	ld.param.u64 	%rd7, [_Z6kernelPfS_ifS__param_1];
	ld.param.u32 	%r12, [_Z6kernelPfS_ifS__param_2];
	ld.param.f32 	%f34, [_Z6kernelPfS_ifS__param_3];
	ld.param.u64 	%rd9, [_Z6kernelPfS_ifS__param_4];
	cvta.to.global.u64 	%rd1, %rd9;
	cvta.to.global.u64 	%rd2, %rd8;
	mov.u32 	%r13, %ntid.x;
	mov.u32 	%r14, %ctaid.x;
	mov.u32 	%r15, %tid.x;
	mad.lo.s32 	%r1, %r13, %r14, %r15;
	mul.lo.s32 	%r2, %r1, 10;
	setp.ge.s32 	%p3, %r1, %r12;
	mul.wide.s32 	%rd10, %r2, 4;
	add.s64 	%rd3, %rd2, %rd10;
	mov.pred 	%p24, 0;
	@%p3 bra 	$L__BB0_3;
	ld.global.f32 	%f35, [%rd3];
	setp.leu.f32 	%p5, %f35, 0f00000000;
	@%p5 bra 	$L__BB0_3;
	ld.global.f32 	%f36, [%rd1];
	ld.global.f32 	%f37, [%rd1+8];
	fma.rn.f32 	%f38, %f37, 0f3F000000, %f36;
	ld.global.f32 	%f39, [%rd1+4];
	ld.global.f32 	%f40, [%rd1+12];
	fma.rn.f32 	%f41, %f40, 0f3F000000, %f39;
	ld.global.f32 	%f42, [%rd3+4];
	ld.global.f32 	%f43, [%rd3+8];
	sub.f32 	%f44, %f38, %f42;
	sub.f32 	%f45, %f41, %f43;
	mul.f32 	%f46, %f45, %f45;
	fma.rn.f32 	%f47, %f44, %f44, %f46;
	sqrt.rn.f32 	%f48, %f47;
	rcp.rn.f32 	%f49, %f48;
	mul.f32 	%f50, %f44, %f49;
	mul.f32 	%f51, %f45, %f49;
	mul.f32 	%f52, %f50, 0f3A03126F;
	mul.f32 	%f53, %f51, 0f3A03126F;
	fma.rn.f32 	%f54, %f34, %f53, %f43;
	st.global.f32 	[%rd3+8], %f54;
	fma.rn.f32 	%f55, %f34, %f52, %f42;
	st.global.f32 	[%rd3+4], %f55;
	mov.pred 	%p24, -1;
$L__BB0_3:
	bar.sync 	0;
	not.pred 	%p7, %p24;
	@%p7 bra 	$L__BB0_26;
	setp.lt.s32 	%p8, %r12, 1;
	@%p8 bra 	$L__BB0_17;
	setp.eq.s32 	%p9, %r12, 1;
	mov.b32 	%r25, 0;
	@%p9 bra 	$L__BB0_14;
	and.b32  	%r25, %r12, 2147483646;
	neg.s32 	%r22, %r1;
	mov.b32 	%r23, 0;
	mov.u32 	%r24, %r23;
$L__BB0_7:
	setp.eq.s32 	%p10, %r22, 0;
	@%p10 bra 	$L__BB0_10;
	ld.global.f32 	%f1, [%rd3+4];
	mul.wide.u32 	%rd11, %r23, 4;
	add.s64 	%rd4, %rd2, %rd11;
	ld.global.f32 	%f56, [%rd4+4];
	sub.f32 	%f2, %f1, %f56;
	ld.global.f32 	%f3, [%rd3+8];
	ld.global.f32 	%f57, [%rd4+8];
	sub.f32 	%f4, %f3, %f57;
	mul.f32 	%f58, %f4, %f4;
	fma.rn.f32 	%f59, %f2, %f2, %f58;
	sqrt.rn.f32 	%f5, %f59;
	ld.global.f32 	%f60, [%rd3+20];
	ld.global.f32 	%f61, [%rd4+20];
	add.f32 	%f6, %f60, %f61;
	setp.geu.f32 	%p11, %f5, %f6;
	@%p11 bra 	$L__BB0_10;
	sub.f32 	%f62, %f5, %f6;
	div.rn.f32 	%f63, %f62, %f5;
	mul.f32 	%f64, %f2, %f63;
	cvt.f64.f32 	%fd1, %f64;
	mul.f64 	%fd2, %fd1, 0d3FE0000000000000;
	cvt.f64.f32 	%fd3, %f1;
	sub.f64 	%fd4, %fd3, %fd2;
	cvt.rn.f32.f64 	%f65, %fd4;
	st.global.f32 	[%rd3+4], %f65;
	mul.f32 	%f66, %f4, %f63;
	cvt.f64.f32 	%fd5, %f66;
	mul.f64 	%fd6, %fd5, 0d3FE0000000000000;
	cvt.f64.f32 	%fd7, %f3;
	sub.f64 	%fd8, %fd7, %fd6;
	cvt.rn.f32.f64 	%f67, %fd8;
	st.global.f32 	[%rd3+8], %f67;
	ld.global.f32 	%f68, [%rd4+4];
	cvt.f64.f32 	%fd9, %f68;
	add.f64 	%fd10, %fd2, %fd9;
	cvt.rn.f32.f64 	%f69, %fd10;
	st.global.f32 	[%rd4+4], %f69;
	ld.global.f32 	%f70, [%rd4+8];
	cvt.f64.f32 	%fd11, %f70;
	add.f64 	%fd12, %fd6, %fd11;
	cvt.rn.f32.f64 	%f71, %fd12;
	st.global.f32 	[%rd4+8], %f71;
$L__BB0_10:
	add.s32 	%r18, %r24, 1;
	setp.eq.s32 	%p12, %r1, %r18;
	@%p12 bra 	$L__BB0_13;
	add.s32 	%r19, %r23, 10;
	ld.global.f32 	%f7, [%rd3+4];
	mul.wide.u32 	%rd12, %r19, 4;
	add.s64 	%rd5, %rd2, %rd12;
	ld.global.f32 	%f72, [%rd5+4];
	sub.f32 	%f8, %f7, %f72;
	ld.global.f32 	%f9, [%rd3+8];
	ld.global.f32 	%f73, [%rd5+8];
	sub.f32 	%f10, %f9, %f73;
	mul.f32 	%f74, %f10, %f10;
	fma.rn.f32 	%f75, %f8, %f8, %f74;
	sqrt.rn.f32 	%f11, %f75;
	ld.global.f32 	%f76, [%rd3+20];
	ld.global.f32 	%f77, [%rd5+20];
	add.f32 	%f12, %f76, %f77;
	setp.geu.f32 	%p13, %f11, %f12;
	@%p13 bra 	$L__BB0_13;
	sub.f32 	%f78, %f11, %f12;
	div.rn.f32 	%f79, %f78, %f11;
	mul.f32 	%f80, %f8, %f79;
	cvt.f64.f32 	%fd13, %f80;
	mul.f64 	%fd14, %fd13, 0d3FE0000000000000;
	cvt.f64.f32 	%fd15, %f7;
	sub.f64 	%fd16, %fd15, %fd14;
	cvt.rn.f32.f64 	%f81, %fd16;
	st.global.f32 	[%rd3+4], %f81;
	mul.f32 	%f82, %f10, %f79;
	cvt.f64.f32 	%fd17, %f82;
	mul.f64 	%fd18, %fd17, 0d3FE0000000000000;
	cvt.f64.f32 	%fd19, %f9;
	sub.f64 	%fd20, %fd19, %fd18;
	cvt.rn.f32.f64 	%f83, %fd20;
	st.global.f32 	[%rd3+8], %f83;
	ld.global.f32 	%f84, [%rd5+4];
	cvt.f64.f32 	%fd21, %f84;
	add.f64 	%fd22, %fd14, %fd21;
	cvt.rn.f32.f64 	%f85, %fd22;
	st.global.f32 	[%rd5+4], %f85;
	ld.global.f32 	%f86, [%rd5+8];
	cvt.f64.f32 	%fd23, %f86;
	add.f64 	%fd24, %fd18, %fd23;
	cvt.rn.f32.f64 	%f87, %fd24;
	st.global.f32 	[%rd5+8], %f87;
$L__BB0_13:
	add.s32 	%r24, %r24, 2;
	add.s32 	%r23, %r23, 20;
	add.s32 	%r22, %r22, 2;
	setp.ne.s32 	%p14, %r24, %r25;
	@%p14 bra 	$L__BB0_7;
$L__BB0_14:
	and.b32  	%r20, %r12, 1;
	setp.eq.b32 	%p15, %r20, 1;
	not.pred 	%p16, %p15;
	setp.eq.s32 	%p17, %r1, %r25;
	or.pred  	%p18, %p16, %p17;
	@%p18 bra 	$L__BB0_17;
	mul.lo.s32 	%r21, %r25, 10;
	ld.global.f32 	%f13, [%rd3+4];
	mul.wide.u32 	%rd13, %r21, 4;
	add.s64 	%rd6, %rd2, %rd13;
	ld.global.f32 	%f88, [%rd6+4];
	sub.f32 	%f14, %f13, %f88;
	ld.global.f32 	%f15, [%rd3+8];
	ld.global.f32 	%f89, [%rd6+8];
	sub.f32 	%f16, %f15, %f89;
	mul.f32 	%f90, %f16, %f16;
	fma.rn.f32 	%f91, %f14, %f14, %f90;
	sqrt.rn.f32 	%f17, %f91;
	ld.global.f32 	%f92, [%rd3+20];
	ld.global.f32 	%f93, [%rd6+20];
	add.f32 	%f18, %f92, %f93;
	setp.geu.f32 	%p19, %f17, %f18;
	@%p19 bra 	$L__BB0_17;
	sub.f32 	%f94, %f17, %f18;
	div.rn.f32 	%f95, %f94, %f17;
	mul.f32 	%f96, %f14, %f95;
	cvt.f64.f32 	%fd25, %f96;
	mul.f64 	%fd26, %fd25, 0d3FE0000000000000;
	cvt.f64.f32 	%fd27, %f13;
	sub.f64 	%fd28, %fd27, %fd26;
	cvt.rn.f32.f64 	%f97, %fd28;
	st.global.f32 	[%rd3+4], %f97;
	mul.f32 	%f98, %f16, %f95;
	cvt.f64.f32 	%fd29, %f98;
	mul.f64 	%fd30, %fd29, 0d3FE0000000000000;
	cvt.f64.f32 	%fd31, %f15;
	sub.f64 	%fd32, %fd31, %fd30;
	cvt.rn.f32.f64 	%f99, %fd32;
	st.global.f32 	[%rd3+8], %f99;
	ld.global.f32 	%f100, [%rd6+4];
	cvt.f64.f32 	%fd33, %f100;
	add.f64 	%fd34, %fd26, %fd33;
	cvt.rn.f32.f64 	%f101, %fd34;
	st.global.f32 	[%rd6+4], %f101;
	ld.global.f32 	%f102, [%rd6+8];
	cvt.f64.f32 	%fd35, %f102;
	add.f64 	%fd36, %fd30, %fd35;
	cvt.rn.f32.f64 	%f103, %fd36;
	st.global.f32 	[%rd6+8], %f103;
$L__BB0_17:
	ld.global.f32 	%f116, [%rd3+8];
	ld.global.f32 	%f20, [%rd3+20];
	add.f32 	%f104, %f116, %f20;
	ld.global.f32 	%f21, [%rd1+12];
	setp.leu.f32 	%p20, %f104, %f21;
	@%p20 bra 	$L__BB0_19;
	sub.f32 	%f116, %f21, %f20;
	st.global.f32 	[%rd3+8], %f116;
$L__BB0_19:
	sub.f32 	%f105, %f116, %f20;
	ld.global.f32 	%f24, [%rd1+4];
	setp.geu.f32 	%p21, %f105, %f24;
	@%p21 bra 	$L__BB0_21;
	add.f32 	%f116, %f24, %f20;
	st.global.f32 	[%rd3+8], %f116;
$L__BB0_21:
	ld.global.f32 	%f118, [%rd3+4];
	sub.f32 	%f106, %f118, %f20;
	ld.global.f32 	%f28, [%rd1];
	setp.geu.f32 	%p22, %f106, %f28;
	@%p22 bra 	$L__BB0_23;
	add.f32 	%f118, %f28, %f20;
	st.global.f32 	[%rd3+4], %f118;
$L__BB0_23:
	add.f32 	%f107, %f118, %f20;
	ld.global.f32 	%f31, [%rd1+8];
	setp.leu.f32 	%p23, %f107, %f31;
	@%p23 bra 	$L__BB0_25;
	sub.f32 	%f118, %f31, %f20;
	st.global.f32 	[%rd3+4], %f118;
$L__BB0_25:
	ld.global.f32 	%f108, [%rd3+12];
	sub.f32 	%f109, %f118, %f108;
	add.f32 	%f110, %f118, %f109;
	ld.global.f32 	%f111, [%rd3+16];
	sub.f32 	%f112, %f116, %f111;
	add.f32 	%f113, %f116, %f112;
	cvta.to.global.u64 	%rd14, %rd7;
	add.s64 	%rd16, %rd14, %rd10;
	st.global.f32 	[%rd16+12], %f118;
	ld.global.f32 	%f114, [%rd3+8];
	st.global.f32 	[%rd16+16], %f114;
	st.global.f32 	[%rd16+4], %f110;
	st.global.f32 	[%rd16+8], %f113;
$L__BB0_26:
	ret;

}


// ===== COMPILED SASS (sm_100) =====

	.target	sm_100

	.elftype	@"ET_EXEC"


//--------------------- .note.nv.tkinfo           --------------------------
	.section	.note.nv.tkinfo,"",@"SHT_NOTE"
	.sectionflags	@"SHF_NOTE_NV_TKINFO"
	.tkinfo
        /*0018*/ 	.word	0x00000002
        /*0030*/ 	.string	""
        /*0030*/ 	.string	"ptxas"
        /*0030*/ 	.string	"Cuda compilation tools, release 13.0, V13.0.88"
        /*0030*/ 	.string	"Build cuda_13.0.r13.0/compiler.36424714_0"
        /*0030*/ 	.string	"-arch sm_100 -m 64 "



//--------------------- .note.nv.cuinfo           --------------------------
	.section	.note.nv.cuinfo,"",@"SHT_NOTE"
	.sectionflags	@"SHF_NOTE_NV_CUINFO"
        /*0018*/ 	.short	0x0002
        /*001a*/ 	.short	0x0064
        /*001c*/ 	.short	0x0082
	.zero		2


//--------------------- .nv.info                  --------------------------
	.section	.nv.info,"",@"SHT_CUDA_INFO"
	.align	4


	//----- nvinfo : EIATTR_REGCOUNT
	.align		4
        /*0000*/ 	.byte	0x04, 0x2f
        /*0002*/ 	.short	(.L_1 - .L_0)
	.align		4
.L_0:
        /*0004*/ 	.word	index@(_Z6kernelPfS_ifS_)
        /*0008*/ 	.word	0x0000001c


	//----- nvinfo : EIATTR_FRAME_SIZE
	.align		4
.L_1:
        /*000c*/ 	.byte	0x04, 0x11
        /*000e*/ 	.short	(.L_3 - .L_2)
	.align		4
.L_2:
        /*0010*/ 	.word	index@($__internal_2_$__cuda_sm3x_div_rn_noftz_f32_slowpath)
        /*0014*/ 	.word	0x00000000


	//----- nvinfo : EIATTR_FRAME_SIZE
	.align		4
.L_3:
        /*0018*/ 	.byte	0x04, 0x11
        /*001a*/ 	.short	(.L_5 - .L_4)
	.align		4
.L_4:
        /*001c*/ 	.word	index@($__internal_1_$__cuda_sm20_sqrt_rn_f32_slowpath)
        /*0020*/ 	.word	0x00000000


	//----- nvinfo : EIATTR_FRAME_SIZE
	.align		4
.L_5:
        /*0024*/ 	.byte	0x04, 0x11
        /*0026*/ 	.short	(.L_7 - .L_6)
	.align		4
.L_6:
        /*0028*/ 	.word	index@($__internal_0_$__cuda_sm20_rcp_rn_f32_slowpath)
        /*002c*/ 	.word	0x00000000


	//----- nvinfo : EIATTR_FRAME_SIZE
	.align		4
.L_7:
        /*0030*/ 	.byte	0x04, 0x11
        /*0032*/ 	.short	(.L_9 - .L_8)
	.align		4
.L_8:
        /*0034*/ 	.word	index@(_Z6kernelPfS_ifS_)
        /*0038*/ 	.word	0x00000000


	//----- nvinfo : EIATTR_MIN_STACK_SIZE
	.align		4
.L_9:
        /*003c*/ 	.byte	0x04, 0x12
        /*003e*/ 	.short	(.L_11 - .L_10)
	.align		4
.L_10:
        /*0040*/ 	.word	index@(_Z6kernelPfS_ifS_)
        /*0044*/ 	.word	0x00000000
.L_11:


//--------------------- .nv.compat                --------------------------
	.section	.nv.compat,"",@"SHT_CUDA_COMPAT_INFO"
	.align	4
        /*0000*/ 	.byte	0x02, 0x09, 0x00, 0x00, 0x02, 0x02, 0x01, 0x00, 0x02, 0x05, 0x05, 0x00, 0x03, 0x07, 0x01, 0x01
        /*0010*/ 	.byte	0x02, 0x03, 0x00, 0x00, 0x02, 0x06, 0x01, 0x00, 0x04, 0x0b, 0x08, 0x00, 0x01, 0x00, 0x00, 0x00
        /*0020*/ 	.byte	0x00, 0x00, 0x00, 0x00


//--------------------- .nv.info._Z6kernelPfS_ifS_ --------------------------
	.section	.nv.info._Z6kernelPfS_ifS_,"",@"SHT_CUDA_INFO"
	.sectionflags	@""
	.align	4


	//----- nvinfo : EIATTR_CUDA_API_VERSION
	.align		4
        /*0000*/ 	.byte	0x04, 0x37
        /*0002*/ 	.short	(.L_13 - .L_12)
.L_12:
        /*0004*/ 	.word	0x00000082


	//----- nvinfo : EIATTR_KPARAM_INFO
	.align		4
.L_13:
        /*0008*/ 	.byte	0x04, 0x17
        /*000a*/ 	.short	(.L_15 - .L_14)
.L_14:
        /*000c*/ 	.word	0x00000000
        /*0010*/ 	.short	0x0004
        /*0012*/ 	.short	0x0018
        /*0014*/ 	.byte	0x00, 0xf5, 0x21, 0x00


	//----- nvinfo : EIATTR_KPARAM_INFO
	.align		4
.L_15:
        /*0018*/ 	.byte	0x04, 0x17
        /*001a*/ 	.short	(.L_17 - .L_16)
.L_16:
        /*001c*/ 	.word	0x00000000
        /*0020*/ 	.short	0x0003
        /*0022*/ 	.short	0x0014
        /*0024*/ 	.byte	0x00, 0xf0, 0x11, 0x00


	//----- nvinfo : EIATTR_KPARAM_INFO
	.align		4
.L_17:
        /*0028*/ 	.byte	0x04, 0x17
        /*002a*/ 	.short	(.L_19 - .L_18)
.L_18:
        /*002c*/ 	.word	0x00000000
        /*0030*/ 	.short	0x0002
        /*0032*/ 	.short	0x0010
        /*0034*/ 	.byte	0x00, 0xf0, 0x11, 0x00


	//----- nvinfo : EIATTR_KPARAM_INFO
	.align		4
.L_19:
        /*0038*/ 	.byte	0x04, 0x17
        /*003a*/ 	.short	(.L_21 - .L_20)
.L_20:
        /*003c*/ 	.word	0x00000000
        /*0040*/ 	.short	0x0001
        /*0042*/ 	.short	0x0008
        /*0044*/ 	.byte	0x00, 0xf5, 0x21, 0x00


	//----- nvinfo : EIATTR_KPARAM_INFO
	.align		4
.L_21:
        /*0048*/ 	.byte	0x04, 0x17
        /*004a*/ 	.short	(.L_23 - .L_22)
.L_22:
        /*004c*/ 	.word	0x00000000
        /*0050*/ 	.short	0x0000
        /*0052*/ 	.short	0x0000
        /*0054*/ 	.byte	0x00, 0xf5, 0x21, 0x00


	//----- nvinfo : EIATTR_SPARSE_MMA_MASK
	.align		4
.L_23:
        /*0058*/ 	.byte	0x03, 0x50
        /*005a*/ 	.short	0x0000


	//----- nvinfo : EIATTR_MAXREG_COUNT
	.align		4
        /*005c*/ 	.byte	0x03, 0x1b
        /*005e*/ 	.short	0x00ff


	//----- nvinfo : EIATTR_NUM_BARRIERS
	.align		4
        /*0060*/ 	.byte	0x02, 0x4c
        /*0062*/ 	.byte	0x01
	.zero		1


	//----- nvinfo : EIATTR_MERCURY_ISA_VERSION
	.align		4
        /*0064*/ 	.byte	0x03, 0x5f
        /*0066*/ 	.short	0x0101


	//----- nvinfo : EIATTR_VRC_CTA_INIT_COUNT
	.align		4
        /*0068*/ 	.byte	0x02, 0x4a
	.zero		1
	.zero		1


	//----- nvinfo : EIATTR_EXIT_INSTR_OFFSETS
	.align		4
        /*006c*/ 	.byte	0x04, 0x1c
        /*006e*/ 	.short	(.L_25 - .L_24)


	//   ....[0]....
.L_24:
        /*0070*/ 	.word	0x00000460


	//   ....[1]....
        /*0074*/ 	.word	0x00001530


	//----- nvinfo : EIATTR_CRS_STACK_SIZE
	.align		4
.L_25:
        /*0078*/ 	.byte	0x04, 0x1e
        /*007a*/ 	.short	(.L_27 - .L_26)
.L_26:
        /*007c*/ 	.word	0x00000000


	//----- nvinfo : EIATTR_CBANK_PARAM_SIZE
	.align		4
.L_27:
        /*0080*/ 	.byte	0x03, 0x19
        /*0082*/ 	.short	0x0020


	//----- nvinfo : EIATTR_PARAM_CBANK
	.align		4
        /*0084*/ 	.byte	0x04, 0x0a
        /*0086*/ 	.short	(.L_29 - .L_28)
	.align		4
.L_28:
        /*0088*/ 	.word	index@(.nv.constant0._Z6kernelPfS_ifS_)
        /*008c*/ 	.short	0x0380
        /*008e*/ 	.short	0x0020


	//----- nvinfo : EIATTR_SW_WAR
	.align		4
.L_29:
        /*0090*/ 	.byte	0x04, 0x36
        /*0092*/ 	.short	(.L_31 - .L_30)
.L_30:
        /*0094*/ 	.word	0x00000008
.L_31:


//--------------------- .nv.callgraph             --------------------------
	.section	.nv.callgraph,"",@"SHT_CUDA_CALLGRAPH"
	.align	4
	.sectionentsize	8
	.align		4
        /*0000*/ 	.word	0x00000000
	.align		4
        /*0004*/ 	.word	0xffffffff
	.align		4
        /*0008*/ 	.word	0x00000000
	.align		4
        /*000c*/ 	.word	0xfffffffe
	.align		4
        /*0010*/ 	.word	0x00000000
	.align		4
        /*0014*/ 	.word	0xfffffffd
	.align		4
        /*0018*/ 	.word	0x00000000
	.align		4
        /*001c*/ 	.word	0xfffffffc


//--------------------- .text._Z6kernelPfS_ifS_   --------------------------
	.section	.text._Z6kernelPfS_ifS_,"ax",@progbits
	.align	128
        .global         _Z6kernelPfS_ifS_
        .type           _Z6kernelPfS_ifS_,@function
        .size           _Z6kernelPfS_ifS_,(.L_x_50 - _Z6kernelPfS_ifS_)
        .other          _Z6kernelPfS_ifS_,@"STO_CUDA_ENTRY STV_DEFAULT"
_Z6kernelPfS_ifS_:
.text._Z6kernelPfS_ifS_:
[----:B------:R-:W-:Y:S01]  /*0000*/  LDC R1, c[0x0][0x37c] ;  /* 0x0000df00ff017b82 */ /* 0x000fe20000000800 */
[----:B------:R-:W0:Y:S01]  /*0010*/  S2R R13, SR_CTAID.X ;  /* 0x00000000000d7919 */ /* 0x000e220000002500 */
[----:B------:R-:W0:Y:S06]  /*0020*/  LDCU UR4, c[0x0][0x360] ;  /* 0x00006c00ff0477ac */ /* 0x000e2c0008000800 */
[----:B------:R-:W1:Y:S01]  /*0030*/  LDC.64 R2, c[0x0][0x380] ;  /* 0x0000e000ff027b82 */ /* 0x000e620000000a00 */
[----:B------:R-:W-:Y:S01]  /*0040*/  BSSY.RECONVERGENT B0, `(.L_x_0) ;  /* 0x0000040000007945 */ /* 0x000fe20003800200 */
[----:B------:R-:W0:Y:S01]  /*0050*/  S2R R0, SR_TID.X ;  /* 0x0000000000007919 */ /* 0x000e220000002100 */
[----:B------:R-:W2:Y:S01]  /*0060*/  LDCU UR5, c[0x0][0x390] ;  /* 0x00007200ff0577ac */ /* 0x000ea20008000800 */
[----:B------:R-:W-:Y:S01]  /*0070*/  PLOP3.LUT P0, PT, PT, PT, PT, 0x8, 0x80 ;  /* 0x000000000080781c */ /* 0x000fe20003f0e170 */
[----:B------:R-:W3:Y:S01]  /*0080*/  LDCU.64 UR6, c[0x0][0x358] ;  /* 0x00006b00ff0677ac */ /* 0x000ee20008000a00 */
[----:B0-----:R-:W-:-:S04]  /*0090*/  IMAD R13, R13, UR4, R0 ;  /* 0x000000040d0d7c24 */ /* 0x001fc8000f8e0200 */
[C---:B------:R-:W-:Y:S01]  /*00a0*/  IMAD R11, R13.reuse, 0xa, RZ ;  /* 0x0000000a0d0b7824 */ /* 0x040fe200078e02ff */
[----:B--2---:R-:W-:-:S03]  /*00b0*/  ISETP.GE.AND P1, PT, R13, UR5, PT ;  /* 0x000000050d007c0c */ /* 0x004fc6000bf26270 */
[----:B-1----:R-:W-:-:S10]  /*00c0*/  IMAD.WIDE R2, R11, 0x4, R2 ;  /* 0x000000040b027825 */ /* 0x002fd400078e0202 */
[----:B---3--:R-:W-:Y:S05]  /*00d0*/  @P1 BRA `(.L_x_1) ;  /* 0x0000000000d81947 */ /* 0x008fea0003800000 */
[----:B------:R-:W2:Y:S02]  /*00e0*/  LDG.E R0, desc[UR6][R2.64] ;  /* 0x0000000602007981 */ /* 0x000ea4000c1e1900 */
[----:B--2---:R-:W-:-:S13]  /*00f0*/  FSETP.GT.AND P1, PT, R0, RZ, PT ;  /* 0x000000ff0000720b */ /* 0x004fda0003f24000 */
[----:B------:R-:W-:Y:S05]  /*0100*/  @!P1 BRA `(.L_x_1) ;  /* 0x0000000000cc9947 */ /* 0x000fea0003800000 */
[----:B------:R-:W0:Y:S01]  /*0110*/  LDC.64 R14, c[0x0][0x398] ;  /* 0x0000e600ff0e7b82 */ /* 0x000e220000000a00 */
[----:B------:R-:W2:Y:S04]  /*0120*/  LDG.E R6, desc[UR6][R2.64+0x8] ;  /* 0x0000080602067981 */ /* 0x000ea8000c1e1900 */
[----:B------:R-:W3:Y:S04]  /*0130*/  LDG.E R5, desc[UR6][R2.64+0x4] ;  /* 0x0000040602057981 */ /* 0x000ee8000c1e1900 */
[----:B0-----:R-:W4:Y:S04]  /*0140*/  LDG.E R4, desc[UR6][R14.64+0x4] ;  /* 0x000004060e047981 */ /* 0x001f28000c1e1900 */
[----:B------:R-:W4:Y:S04]  /*0150*/  LDG.E R9, desc[UR6][R14.64+0xc] ;  /* 0x00000c060e097981 */ /* 0x000f28000c1e1900 */
[----:B------:R-:W5:Y:S04]  /*0160*/  LDG.E R0, desc[UR6][R14.64] ;  /* 0x000000060e007981 */ /* 0x000f68000c1e1900 */
[----:B------:R-:W5:Y:S01]  /*0170*/  LDG.E R7, desc[UR6][R14.64+0x8] ;  /* 0x000008060e077981 */ /* 0x000f62000c1e1900 */
[----:B------:R-:W-:Y:S01]  /*0180*/  BSSY.RECONVERGENT B1, `(.L_x_2) ;  /* 0x0000013000017945 */ /* 0x000fe20003800200 */
[----:B----4-:R-:W-:Y:S01]  /*0190*/  FFMA R9, R9, 0.5, R4 ;  /* 0x3f00000009097823 */ /* 0x010fe20000000004 */
[----:B-----5:R-:W-:-:S03]  /*01a0*/  FFMA R0, R7, 0.5, R0 ;  /* 0x3f00000007007823 */ /* 0x020fc60000000000 */
[----:B--2---:R-:W-:Y:S01]  /*01b0*/  FADD R7, R9, -R6 ;  /* 0x8000000609077221 */ /* 0x004fe20000000000 */
[----:B---3--:R-:W-:-:S03]  /*01c0*/  FADD R8, R0, -R5 ;  /* 0x8000000500087221 */ /* 0x008fc60000000000 */
[----:B------:R-:W-:-:S04]  /*01d0*/  FMUL R9, R7, R7 ;  /* 0x0000000707097220 */ /* 0x000fc80000400000 */
[----:B------:R-:W-:-:S05]  /*01e0*/  FFMA R0, R8, R8, R9 ;  /* 0x0000000808007223 */ /* 0x000fca0000000009 */
[----:B------:R-:W-:Y:S01]  /*01f0*/  IADD3 R4, PT, PT, R0, -0xd000000, RZ ;  /* 0xf300000000047810 */ /* 0x000fe20007ffe0ff */
[----:B------:R0:W1:Y:S03]  /*0200*/  MUFU.RSQ R9, R0 ;  /* 0x0000000000097308 */ /* 0x0000660000001400 */
[----:B------:R-:W-:-:S13]  /*0210*/  ISETP.GT.U32.AND P0, PT, R4, 0x727fffff, PT ;  /* 0x727fffff0400780c */ /* 0x000fda0003f04070 */
[----:B0-----:R-:W-:Y:S05]  /*0220*/  @!P0 BRA `(.L_x_3) ;  /* 0x0000000000108947 */ /* 0x001fea0003800000 */
[----:B------:R-:W-:-:S07]  /*0230*/  MOV R12, 0x250 ;  /* 0x00000250000c7802 */ /* 0x000fce0000000f00 */
[----:B-1----:R-:W-:Y:S05]  /*0240*/  CALL.REL.NOINC `($__internal_1_$__cuda_sm20_sqrt_rn_f32_slowpath) ;  /* 0x0000001400907944 */ /* 0x002fea0003c00000 */
[----:B------:R-:W-:Y:S01]  /*0250*/  IMAD.MOV.U32 R0, RZ, RZ, R18 ;  /* 0x000000ffff007224 */ /* 0x000fe200078e0012 */
[----:B------:R-:W-:Y:S06]  /*0260*/  BRA `(.L_x_4) ;  /* 0x0000000000107947 */ /* 0x000fec0003800000 */
.L_x_3:
[----:B-1----:R-:W-:Y:S01]  /*0270*/  FMUL.FTZ R15, R0, R9 ;  /* 0x00000009000f7220 */ /* 0x002fe20000410000 */
[----:B------:R-:W-:-:S03]  /*0280*/  FMUL.FTZ R9, R9, 0.5 ;  /* 0x3f00000009097820 */ /* 0x000fc60000410000 */
[----:B------:R-:W-:-:S04]  /*0290*/  FFMA R0, -R15, R15, R0 ;  /* 0x0000000f0f007223 */ /* 0x000fc80000000100 */
[----:B------:R-:W-:-:S07]  /*02a0*/  FFMA R0, R0, R9, R15 ;  /* 0x0000000900007223 */ /* 0x000fce000000000f */
.L_x_4:
[----:B------:R-:W-:Y:S05]  /*02b0*/  BSYNC.RECONVERGENT B1 ;  /* 0x0000000000017941 */ /* 0x000fea0003800200 */
.L_x_2:
[----:B------:R-:W-:Y:S01]  /*02c0*/  IADD3 R4, PT, PT, R0, 0x1800000, RZ ;  /* 0x0180000000047810 */ /* 0x000fe20007ffe0ff */
[----:B------:R-:W-:Y:S03]  /*02d0*/  BSSY.RECONVERGENT B1, `(.L_x_5) ;  /* 0x000000c000017945 */ /* 0x000fe60003800200 */
[----:B------:R-:W-:-:S04]  /*02e0*/  LOP3.LUT R4, R4, 0x7f800000, RZ, 0xc0, !PT ;  /* 0x7f80000004047812 */ /* 0x000fc800078ec0ff */
[----:B------:R-:W-:-:S13]  /*02f0*/  ISETP.GT.U32.AND P0, PT, R4, 0x1ffffff, PT ;  /* 0x01ffffff0400780c */ /* 0x000fda0003f04070 */
[----:B------:R-:W-:Y:S05]  /*0300*/  @P0 BRA `(.L_x_6) ;  /* 0x0000000000100947 */ /* 0x000fea0003800000 */
[----:B------:R-:W-:-:S07]  /*0310*/  MOV R10, 0x330 ;  /* 0x00000330000a7802 */ /* 0x000fce0000000f00 */
[----:B------:R-:W-:Y:S05]  /*0320*/  CALL.REL.NOINC `($__internal_0_$__cuda_sm20_rcp_rn_f32_slowpath) ;  /* 0x0000001000847944 */ /* 0x000fea0003c00000 */
[----:B------:R-:W-:Y:S01]  /*0330*/  IMAD.MOV.U32 R4, RZ, RZ, R9 ;  /* 0x000000ffff047224 */ /* 0x000fe200078e0009 */
[----:B------:R-:W-:Y:S06]  /*0340*/  BRA `(.L_x_7) ;  /* 0x0000000000107947 */ /* 0x000fec0003800000 */
.L_x_6:
[----:B------:R-:W0:Y:S02]  /*0350*/  MUFU.RCP R9, R0 ;  /* 0x0000000000097308 */ /* 0x000e240000001000 */
[----:B0-----:R-:W-:-:S04]  /*0360*/  FFMA R4, R9, R0, -1 ;  /* 0xbf80000009047423 */ /* 0x001fc80000000000 */
[----:B------:R-:W-:-:S04]  /*0370*/  FADD.FTZ R4, -R4, -RZ ;  /* 0x800000ff04047221 */ /* 0x000fc80000010100 */
[----:B------:R-:W-:-:S07]  /*0380*/  FFMA R4, R9, R4, R9 ;  /* 0x0000000409047223 */ /* 0x000fce0000000009 */
.L_x_7:
[----:B------:R-:W-:Y:S05]  /*0390*/  BSYNC.RECONVERGENT B1 ;  /* 0x0000000000017941 */ /* 0x000fea0003800200 */
.L_x_5:
[----:B------:R-:W0:Y:S01]  /*03a0*/  LDCU UR4, c[0x0][0x394] ;  /* 0x00007280ff0477ac */ /* 0x000e220008000800 */
[-C--:B------:R-:W-:Y:S01]  /*03b0*/  FMUL R7, R7, R4.reuse ;  /* 0x0000000407077220 */ /* 0x080fe20000400000 */
[----:B------:R-:W-:Y:S01]  /*03c0*/  FMUL R4, R8, R4 ;  /* 0x0000000408047220 */ /* 0x000fe20000400000 */
[----:B------:R-:W-:Y:S02]  /*03d0*/  PLOP3.LUT P0, PT, PT, PT, PT, 0x80, 0x8 ;  /* 0x000000000008781c */ /* 0x000fe40003f0f070 */
[----:B------:R-:W-:Y:S01]  /*03e0*/  FMUL R7, R7, 0.00050000002374872565269 ;  /* 0x3a03126f07077820 */ /* 0x000fe20000400000 */
[----:B------:R-:W-:-:S03]  /*03f0*/  FMUL R4, R4, 0.00050000002374872565269 ;  /* 0x3a03126f04047820 */ /* 0x000fc60000400000 */
[----:B0-----:R-:W-:Y:S01]  /*0400*/  FFMA R7, R7, UR4, R6 ;  /* 0x0000000407077c23 */ /* 0x001fe20008000006 */
[----:B------:R-:W-:-:S04]  /*0410*/  FFMA R5, R4, UR4, R5 ;  /* 0x0000000404057c23 */ /* 0x000fc80008000005 */
[----:B------:R0:W-:Y:S04]  /*0420*/  STG.E desc[UR6][R2.64+0x8], R7 ;  /* 0x0000080702007986 */ /* 0x0001e8000c101906 */
[----:B------:R0:W-:Y:S02]  /*0430*/  STG.E desc[UR6][R2.64+0x4], R5 ;  /* 0x0000040502007986 */ /* 0x0001e4000c101906 */
.L_x_1:
[----:B------:R-:W-:Y:S05]  /*0440*/  BSYNC.RECONVERGENT B0 ;  /* 0x0000000000007941 */ /* 0x000fea0003800200 */
.L_x_0:
[----:B------:R-:W-:Y:S06]  /*0450*/  BAR.SYNC.DEFER_BLOCKING 0x0 ;  /* 0x0000000000007b1d */ /* 0x000fec0000010000 */
[----:B------:R-:W-:Y:S05]  /*0460*/  @!P0 EXIT ;  /* 0x000000000000894d */ /* 0x000fea0003800000 */
[----:B------:R-:W1:Y:S02]  /*0470*/  LDCU UR4, c[0x0][0x390] ;  /* 0x00007200ff0477ac */ /* 0x000e640008000800 */
[----:B-1----:R-:W-:-:S09]  /*0480*/  UISETP.GE.AND UP0, UPT, UR4, 0x1, UPT ;  /* 0x000000010400788c */ /* 0x002fd2000bf06270 */
[----:B------:R-:W-:Y:S05]  /*0490*/  BRA.U !UP0, `(.L_x_8) ;  /* 0x0000000d08907547 */ /* 0x000fea000b800000 */
[----:B------:R-:W-:Y:S01]  /*04a0*/  UISETP.NE.AND UP0, UPT, UR4, 0x1, UPT ;  /* 0x000000010400788c */ /* 0x000fe2000bf05270 */
[----:B------:R-:W-:-:S08]  /*04b0*/  HFMA2 R10, -RZ, RZ, 0, 0 ;  /* 0x00000000ff0a7431 */ /* 0x000fd000000001ff */
[----:B------:R-:W-:Y:S05]  /*04c0*/  BRA.U !UP0, `(.L_x_9) ;  /* 0x00000009085c7547 */ /* 0x000fea000b800000 */
[----:B0-----:R-:W0:Y:S01]  /*04d0*/  LDC.64 R4, c[0x0][0x380] ;  /* 0x0000e000ff047b82 */ /* 0x001e220000000a00 */
[----:B------:R-:W-:Y:S01]  /*04e0*/  ULOP3.LUT UR4, UR4, 0x7ffffffe, URZ, 0xc0, !UPT ;  /* 0x7ffffffe04047892 */ /* 0x000fe2000f8ec0ff */
[----:B------:R-:W-:Y:S01]  /*04f0*/  IMAD.MOV R8, RZ, RZ, -R13 ;  /* 0x000000ffff087224 */ /* 0x000fe200078e0a0d */
[----:B------:R-:W-:-:S04]  /*0500*/  MOV R9, RZ ;  /* 0x000000ff00097202 */ /* 0x000fc80000000f00 */
[----:B------:R-:W-:Y:S01]  /*0510*/  MOV R10, UR4 ;  /* 0x00000004000a7c02 */ /* 0x000fe20008000f00 */
[----:B------:R-:W-:-:S06]  /*0520*/  UMOV UR4, URZ ;  /* 0x000000ff00047c82 */ /* 0x000fcc0008000000 */
.L_x_24:
[----:B------:R-:W-:Y:S01]  /*0530*/  ISETP.NE.AND P0, PT, R8, RZ, PT ;  /* 0x000000ff0800720c */ /* 0x000fe20003f05270 */
[----:B------:R-:W-:-:S12]  /*0540*/  BSSY.RECONVERGENT B0, `(.L_x_10) ;  /* 0x0000043000007945 */ /* 0x000fd80003800200 */
[----:B--23--:R-:W-:Y:S05]  /*0550*/  @!P0 BRA `(.L_x_11) ;  /* 0x0000000400048947 */ /* 0x00cfea0003800000 */
[----:B0-----:R-:W-:Y:S01]  /*0560*/  IMAD.WIDE.U32 R6, R9, 0x4, R4 ;  /* 0x0000000409067825 */ /* 0x001fe200078e0004 */
[----:B------:R-:W2:Y:S04]  /*0570*/  LDG.E R24, desc[UR6][R2.64+0x8] ;  /* 0x0000080602187981 */ /* 0x000ea8000c1e1900 */
[----:B------:R-:W2:Y:S04]  /*0580*/  LDG.E R15, desc[UR6][R6.64+0x8] ;  /* 0x00000806060f7981 */ /* 0x000ea8000c1e1900 */
[----:B------:R-:W3:Y:S04]  /*0590*/  LDG.E R23, desc[UR6][R2.64+0x4] ;  /* 0x0000040602177981 */ /* 0x000ee8000c1e1900 */
[----:B------:R-:W3:Y:S01]  /*05a0*/  LDG.E R20, desc[UR6][R6.64+0x4] ;  /* 0x0000040606147981 */ /* 0x000ee2000c1e1900 */
[----:B------:R-:W-:Y:S01]  /*05b0*/  BSSY.RECONVERGENT B1, `(.L_x_12) ;  /* 0x0000012000017945 */ /* 0x000fe20003800200 */
[----:B--2---:R-:W-:-:S04]  /*05c0*/  FADD R22, R24, -R15 ;  /* 0x8000000f18167221 */ /* 0x004fc80000000000 */
[----:B------:R-:W-:Y:S01]  /*05d0*/  FMUL R15, R22, R22 ;  /* 0x00000016160f7220 */ /* 0x000fe20000400000 */
[----:B---3--:R-:W-:-:S04]  /*05e0*/  FADD R20, R23, -R20 ;  /* 0x8000001417147221 */ /* 0x008fc80000000000 */
[----:B------:R-:W-:-:S04]  /*05f0*/  FFMA R15, R20, R20, R15 ;  /* 0x00000014140f7223 */ /* 0x000fc8000000000f */
[----:B------:R-:W-:Y:S01]  /*0600*/  VIADD R0, R15, 0xf3000000 ;  /* 0xf30000000f007836 */ /* 0x000fe20000000000 */
[----:B------:R0:W1:Y:S04]  /*0610*/  MUFU.RSQ R12, R15 ;  /* 0x0000000f000c7308 */ /* 0x0000680000001400 */
[----:B------:R-:W-:-:S13]  /*0620*/  ISETP.GT.U32.AND P0, PT, R0, 0x727fffff, PT ;  /* 0x727fffff0000780c */ /* 0x000fda0003f04070 */
[----:B01----:R-:W-:Y:S05]  /*0630*/  @!P0 BRA `(.L_x_13) ;  /* 0x0000000000148947 */ /* 0x003fea0003800000 */
[----:B------:R-:W-:Y:S02]  /*0640*/  MOV R0, R15 ;  /* 0x0000000f00007202 */ /* 0x000fe40000000f00 */
[----:B------:R-:W-:-:S07]  /*0650*/  MOV R12, 0x670 ;  /* 0x00000670000c7802 */ /* 0x000fce0000000f00 */
[----:B------:R-:W-:Y:S05]  /*0660*/  CALL.REL.NOINC `($__internal_1_$__cuda_sm20_sqrt_rn_f32_slowpath) ;  /* 0x0000001000887944 */ /* 0x000fea0003c00000 */
[----:B------:R-:W-:Y:S01]  /*0670*/  MOV R0, R18 ;  /* 0x0000001200007202 */ /* 0x000fe20000000f00 */
[----:B------:R-:W-:Y:S06]  /*0680*/  BRA `(.L_x_14) ;  /* 0x0000000000107947 */ /* 0x000fec0003800000 */
.L_x_13:
[----:B------:R-:W-:Y:S01]  /*0690*/  FMUL.FTZ R0, R15, R12 ;  /* 0x0000000c0f007220 */ /* 0x000fe20000410000 */
[----:B------:R-:W-:-:S03]  /*06a0*/  FMUL.FTZ R12, R12, 0.5 ;  /* 0x3f0000000c0c7820 */ /* 0x000fc60000410000 */
[----:B------:R-:W-:-:S04]  /*06b0*/  FFMA R15, -R0, R0, R15 ;  /* 0x00000000000f7223 */ /* 0x000fc8000000010f */
[----:B------:R-:W-:-:S07]  /*06c0*/  FFMA R0, R15, R12, R0 ;  /* 0x0000000c0f007223 */ /* 0x000fce0000000000 */
.L_x_14:
[----:B------:R-:W-:Y:S05]  /*06d0*/  BSYNC.RECONVERGENT B1 ;  /* 0x0000000000017941 */ /* 0x000fea0003800200 */
.L_x_12:
[----:B------:R-:W2:Y:S04]  /*06e0*/  LDG.E R12, desc[UR6][R2.64+0x14] ;  /* 0x00001406020c7981 */ /* 0x000ea8000c1e1900 */
[----:B------:R-:W2:Y:S02]  /*06f0*/  LDG.E R15, desc[UR6][R6.64+0x14] ;  /* 0x00001406060f7981 */ /* 0x000ea4000c1e1900 */
[----:B--2---:R-:W-:-:S05]  /*0700*/  FADD R17, R12, R15 ;  /* 0x0000000f0c117221 */ /* 0x004fca0000000000 */
[----:B------:R-:W-:-:S13]  /*0710*/  FSETP.GEU.AND P0, PT, R0, R17, PT ;  /* 0x000000110000720b */ /* 0x000fda0003f0e000 */
[----:B------:R-:W-:Y:S05]  /*0720*/  @P0 BRA `(.L_x_11) ;  /* 0x0000000000900947 */ /* 0x000fea0003800000 */
[----:B------:R-:W0:Y:S01]  /*0730*/  MUFU.RCP R15, R0 ;  /* 0x00000000000f7308 */ /* 0x000e220000001000 */
[----:B------:R-:W-:Y:S01]  /*0740*/  FADD R16, -R17, R0 ;  /* 0x0000000011107221 */ /* 0x000fe20000000100 */
[----:B------:R-:W-:Y:S06]  /*0750*/  BSSY.RECONVERGENT B1, `(.L_x_15) ;  /* 0x000000b000017945 */ /* 0x000fec0003800200 */
[----:B------:R-:W1:Y:S01]  /*0760*/  FCHK P0, R16, R0 ;  /* 0x0000000010007302 */ /* 0x000e620000000000 */
[----:B0-----:R-:W-:-:S04]  /*0770*/  FFMA R12, R15, -R0, 1 ;  /* 0x3f8000000f0c7423 */ /* 0x001fc80000000800 */
[----:B------:R-:W-:-:S04]  /*0780*/  FFMA R15, R15, R12, R15 ;  /* 0x0000000c0f0f7223 */ /* 0x000fc8000000000f */
[----:B------:R-:W-:-:S04]  /*0790*/  FFMA R17, R16, R15, RZ ;  /* 0x0000000f10117223 */ /* 0x000fc800000000ff */
[----:B------:R-:W-:-:S04]  /*07a0*/  FFMA R12, R17, -R0, R16 ;  /* 0x80000000110c7223 */ /* 0x000fc80000000010 */
[----:B------:R-:W-:Y:S01]  /*07b0*/  FFMA R19, R15, R12, R17 ;  /* 0x0000000c0f137223 */ /* 0x000fe20000000011 */
[----:B-1----:R-:W-:Y:S06]  /*07c0*/  @!P0 BRA `(.L_x_16) ;  /* 0x00000000000c8947 */ /* 0x002fec0003800000 */
[----:B------:R-:W-:-:S07]  /*07d0*/  MOV R12, 0x7f0 ;  /* 0x000007f0000c7802 */ /* 0x000fce0000000f00 */
[----:B------:R-:W-:Y:S05]  /*07e0*/  CALL.REL.NOINC `($__internal_2_$__cuda_sm3x_div_rn_noftz_f32_slowpath) ;  /* 0x0000001000807944 */ /* 0x000fea0003c00000 */
[----:B------:R-:W-:-:S07]  /*07f0*/  IMAD.MOV.U32 R19, RZ, RZ, R0 ;  /* 0x000000ffff137224 */ /* 0x000fce00078e0000 */
.L_x_16:
[----:B------:R-:W-:Y:S05]  /*0800*/  BSYNC.RECONVERGENT B1 ;  /* 0x0000000000017941 */ /* 0x000fea0003800200 */
.L_x_15:
[-C--:B------:R-:W-:Y:S01]  /*0810*/  FMUL R16, R20, R19.reuse ;  /* 0x0000001314107220 */ /* 0x080fe20000400000 */
[----:B------:R-:W-:Y:S01]  /*0820*/  FMUL R19, R22, R19 ;  /* 0x0000001316137220 */ /* 0x000fe20000400000 */
[----:B------:R-:W-:Y:S08]  /*0830*/  F2F.F64.F32 R14, R23 ;  /* 0x00000017000e7310 */ /* 0x000ff00000201800 */
[----:B------:R-:W-:Y:S08]  /*0840*/  F2F.F64.F32 R24, R24 ;  /* 0x0000001800187310 */ /* 0x000ff00000201800 */
[----:B------:R-:W0:Y:S08]  /*0850*/  F2F.F64.F32 R16, R16 ;  /* 0x0000001000107310 */ /* 0x000e300000201800 */
[----:B------:R-:W1:Y:S01]  /*0860*/  F2F.F64.F32 R18, R19 ;  /* 0x0000001300127310 */ /* 0x000e620000201800 */
[----:B0-----:R-:W-:-:S02]  /*0870*/  DFMA R14, R16, -0.5, R14 ;  /* 0xbfe00000100e782b */ /* 0x001fc4000000000e */
[----:B-1----:R-:W-:-:S08]  /*0880*/  DFMA R20, R18, -0.5, R24 ;  /* 0xbfe000001214782b */ /* 0x002fd00000000018 */
[----:B------:R-:W0:Y:S08]  /*0890*/  F2F.F32.F64 R15, R14 ;  /* 0x0000000e000f7310 */ /* 0x000e300000301000 */
[----:B------:R-:W1:Y:S01]  /*08a0*/  F2F.F32.F64 R21, R20 ;  /* 0x0000001400157310 */ /* 0x000e620000301000 */
[----:B0-----:R2:W-:Y:S04]  /*08b0*/  STG.E desc[UR6][R2.64+0x4], R15 ;  /* 0x0000040f02007986 */ /* 0x0015e8000c101906 */
[----:B-1----:R2:W-:Y:S04]  /*08c0*/  STG.E desc[UR6][R2.64+0x8], R21 ;  /* 0x0000081502007986 */ /* 0x0025e8000c101906 */
[----:B------:R-:W3:Y:S04]  /*08d0*/  LDG.E R0, desc[UR6][R6.64+0x4] ;  /* 0x0000040606007981 */ /* 0x000ee8000c1e1900 */
[----:B------:R-:W4:Y:S01]  /*08e0*/  LDG.E R12, desc[UR6][R6.64+0x8] ;  /* 0x00000806060c7981 */ /* 0x000f22000c1e1900 */
[----:B---3--:R-:W0:Y:S08]  /*08f0*/  F2F.F64.F32 R22, R0 ;  /* 0x0000000000167310 */ /* 0x008e300000201800 */
[----:B----4-:R-:W1:Y:S01]  /*0900*/  F2F.F64.F32 R24, R12 ;  /* 0x0000000c00187310 */ /* 0x010e620000201800 */
[----:B0-----:R-:W-:-:S02]  /*0910*/  DFMA R22, R16, 0.5, R22 ;  /* 0x3fe000001016782b */ /* 0x001fc40000000016 */
[----:B-1----:R-:W-:-:S08]  /*0920*/  DFMA R24, R18, 0.5, R24 ;  /* 0x3fe000001218782b */ /* 0x002fd00000000018 */
[----:B------:R-:W0:Y:S08]  /*0930*/  F2F.F32.F64 R23, R22 ;  /* 0x0000001600177310 */ /* 0x000e300000301000 */
[----:B------:R-:W1:Y:S01]  /*0940*/  F2F.F32.F64 R25, R24 ;  /* 0x0000001800197310 */ /* 0x000e620000301000 */
[----:B0-----:R2:W-:Y:S04]  /*0950*/  STG.E desc[UR6][R6.64+0x4], R23 ;  /* 0x0000041706007986 */ /* 0x0015e8000c101906 */
[----:B-1----:R2:W-:Y:S02]  /*0960*/  STG.E desc[UR6][R6.64+0x8], R25 ;  /* 0x0000081906007986 */ /* 0x0025e4000c101906 */
.L_x_11:
[----:B------:R-:W-:Y:S05]  /*0970*/  BSYNC.RECONVERGENT B0 ;  /* 0x0000000000007941 */ /* 0x000fea0003800200 */
.L_x_10:
[----:B------:R-:W-:Y:S01]  /*0980*/  UIADD3 UR5, UPT, UPT, UR4, 0x1, URZ ;  /* 0x0000000104057890 */ /* 0x000fe2000fffe0ff */
[----:B------:R-:W-:Y:S05]  /*0990*/  BSSY.RECONVERGENT B0, `(.L_x_17) ;  /* 0x0000045000007945 */ /* 0x000fea0003800200 */
[----:B------:R-:W-:-:S13]  /*09a0*/  ISETP.NE.AND P0, PT, R13, UR5, PT ;  /* 0x000000050d007c0c */ /* 0x000fda000bf05270 */
[----:B------:R-:W-:Y:S05]  /*09b0*/  @!P0 BRA `(.L_x_18) ;  /* 0x0000000400088947 */ /* 0x000fea0003800000 */
[----:B--2---:R-:W-:Y:S01]  /*09c0*/  IADD3 R7, PT, PT, R9, 0xa, RZ ;  /* 0x0000000a09077810 */ /* 0x004fe20007ffe0ff */
[----:B------:R-:W2:Y:S04]  /*09d0*/  LDG.E R24, desc[UR6][R2.64+0x8] ;  /* 0x0000080602187981 */ /* 0x000ea8000c1e1900 */
[----:B0-----:R-:W-:Y:S01]  /*09e0*/  IMAD.WIDE.U32 R6, R7, 0x4, R4 ;  /* 0x0000000407067825 */ /* 0x001fe200078e0004 */
[----:B------:R-:W3:Y:S04]  /*09f0*/  LDG.E R23, desc[UR6][R2.64+0x4] ;  /* 0x0000040602177981 */ /* 0x000ee8000c1e1900 */
[----:B------:R-:W2:Y:S04]  /*0a00*/  LDG.E R15, desc[UR6][R6.64+0x8] ;  /* 0x00000806060f7981 */ /* 0x000ea8000c1e1900 */
[----:B------:R-:W3:Y:S01]  /*0a10*/  LDG.E R20, desc[UR6][R6.64+0x4] ;  /* 0x0000040606147981 */ /* 0x000ee2000c1e1900 */
[----:B------:R-:W-:Y:S01]  /*0a20*/  BSSY.RECONVERGENT B1, `(.L_x_19) ;  /* 0x0000012000017945 */ /* 0x000fe20003800200 */
        /* <DEDUP_REMOVED lines=8> */
[----:B------:R-:W-:Y:S01]  /*0ab0*/  IMAD.MOV.U32 R0, RZ, RZ, R15 ;  /* 0x000000ffff007224 */ /* 0x000fe200078e000f */
[----:B-1----:R-:W-:-:S07]  /*0ac0*/  MOV R12, 0xae0 ;  /* 0x00000ae0000c7802 */ /* 0x002fce0000000f00 */
[----:B------:R-:W-:Y:S05]  /*0ad0*/  CALL.REL.NOINC `($__internal_1_$__cuda_sm20_sqrt_rn_f32_slowpath) ;  /* 0x0000000c006c7944 */ /* 0x000fea0003c00000 */
[----:B------:R-:W-:Y:S01]  /*0ae0*/  MOV R0, R18 ;  /* 0x0000001200007202 */ /* 0x000fe20000000f00 */
[----:B------:R-:W-:Y:S06]  /*0af0*/  BRA `(.L_x_21) ;  /* 0x0000000000107947 */ /* 0x000fec0003800000 */
.L_x_20:
[----:B-1----:R-:W-:Y:S01]  /*0b00*/  FMUL.FTZ R0, R15, R12 ;  /* 0x0000000c0f007220 */ /* 0x002fe20000410000 */
[----:B------:R-:W-:-:S03]  /*0b10*/  FMUL.FTZ R12, R12, 0.5 ;  /* 0x3f0000000c0c7820 */ /* 0x000fc60000410000 */
[----:B------:R-:W-:-:S04]  /*0b20*/  FFMA R15, -R0, R0, R15 ;  /* 0x00000000000f7223 */ /* 0x000fc8000000010f */
[----:B------:R-:W-:-:S07]  /*0b30*/  FFMA R0, R15, R12, R0 ;  /* 0x0000000c0f007223 */ /* 0x000fce0000000000 */
.L_x_21:
[----:B------:R-:W-:Y:S05]  /*0b40*/  BSYNC.RECONVERGENT B1 ;  /* 0x0000000000017941 */ /* 0x000fea0003800200 */
.L_x_19:
        /* <DEDUP_REMOVED lines=17> */
[----:B------:R-:W-:-:S07]  /*0c60*/  MOV R19, R0 ;  /* 0x0000000000137202 */ /* 0x000fce0000000f00 */
.L_x_23:
[----:B------:R-:W-:Y:S05]  /*0c70*/  BSYNC.RECONVERGENT B1 ;  /* 0x0000000000017941 */ /* 0x000fea0003800200 */
.L_x_22:
        /* <DEDUP_REMOVED lines=12> */
[----:B------:R-:W2:Y:S04]  /*0d40*/  LDG.E R0, desc[UR6][R6.64+0x4] ;  /* 0x0000040606007981 */ /* 0x000ea8000c1e1900 */
[----:B------:R-:W4:Y:S01]  /*0d50*/  LDG.E R12, desc[UR6][R6.64+0x8] ;  /* 0x00000806060c7981 */ /* 0x000f22000c1e1900 */
[----:B--2---:R-:W0:Y:S08]  /*0d60*/  F2F.F64.F32 R22, R0 ;  /* 0x0000000000167310 */ /* 0x004e300000201800 */
[----:B----4-:R-:W1:Y:S01]  /*0d70*/  F2F.F64.F32 R24, R12 ;  /* 0x0000000c00187310 */ /* 0x010e620000201800 */
[----:B0-----:R-:W-:-:S02]  /*0d80*/  DFMA R22, R16, 0.5, R22 ;  /* 0x3fe000001016782b */ /* 0x001fc40000000016 */
[----:B-1----:R-:W-:-:S08]  /*0d90*/  DFMA R24, R18, 0.5, R24 ;  /* 0x3fe000001218782b */ /* 0x002fd00000000018 */
[----:B------:R-:W0:Y:S08]  /*0da0*/  F2F.F32.F64 R23, R22 ;  /* 0x0000001600177310 */ /* 0x000e300000301000 */
[----:B------:R-:W1:Y:S01]  /*0db0*/  F2F.F32.F64 R25, R24 ;  /* 0x0000001800197310 */ /* 0x000e620000301000 */
[----:B0-----:R3:W-:Y:S04]  /*0dc0*/  STG.E desc[UR6][R6.64+0x4], R23 ;  /* 0x0000041706007986 */ /* 0x0017e8000c101906 */
[----:B-1----:R3:W-:Y:S02]  /*0dd0*/  STG.E desc[UR6][R6.64+0x8], R25 ;  /* 0x0000081906007986 */ /* 0x0027e4000c101906 */
.L_x_18:
[----:B------:R-:W-:Y:S05]  /*0de0*/  BSYNC.RECONVERGENT B0 ;  /* 0x0000000000007941 */ /* 0x000fea0003800200 */
.L_x_17:
[----:B------:R-:W-:Y:S01]  /*0df0*/  UIADD3 UR4, UPT, UPT, UR4, 0x2, URZ ;  /* 0x0000000204047890 */ /* 0x000fe2000fffe0ff */
[----:B------:R-:W-:Y:S01]  /*0e00*/  VIADD R9, R9, 0x14 ;  /* 0x0000001409097836 */ /* 0x000fe20000000000 */
[----:B------:R-:W-:-:S04]  /*0e10*/  IADD3 R8, PT, PT, R8, 0x2, RZ ;  /* 0x0000000208087810 */ /* 0x000fc80007ffe0ff */
[----:B------:R-:W-:-:S13]  /*0e20*/  ISETP.NE.AND P0, PT, R10, UR4, PT ;  /* 0x000000040a007c0c */ /* 0x000fda000bf05270 */
[----:B------:R-:W-:Y:S05]  /*0e30*/  @P0 BRA `(.L_x_24) ;  /* 0xfffffff400bc0947 */ /* 0x000fea000383ffff */
.L_x_9:
[----:B------:R-:W1:Y:S01]  /*0e40*/  LDC R0, c[0x0][0x390] ;  /* 0x0000e400ff007b82 */ /* 0x000e620000000800 */
[----:B------:R-:W-:Y:S01]  /*0e50*/  ISETP.NE.AND P0, PT, R13, R10, PT ;  /* 0x0000000a0d00720c */ /* 0x000fe20003f05270 */
[----:B------:R-:W-:Y:S01]  /*0e60*/  BSSY.RECONVERGENT B0, `(.L_x_8) ;  /* 0x0000047000007945 */ /* 0x000fe20003800200 */
[----:B-1----:R-:W-:-:S04]  /*0e70*/  LOP3.LUT R0, R0, 0x1, RZ, 0xc0, !PT ;  /* 0x0000000100007812 */ /* 0x002fc800078ec0ff */
[----:B------:R-:W-:-:S13]  /*0e80*/  ISETP.NE.U32.OR P0, PT, R0, 0x1, !P0 ;  /* 0x000000010000780c */ /* 0x000fda0004705470 */
[----:B------:R-:W-:Y:S05]  /*0e90*/  @P0 BRA `(.L_x_25) ;  /* 0x00000004000c0947 */ /* 0x000fea0003800000 */
[----:B------:R-:W1:Y:S01]  /*0ea0*/  LDC.64 R8, c[0x0][0x380] ;  /* 0x0000e000ff087b82 */ /* 0x000e620000000a00 */
[----:B0-----:R-:W-:Y:S01]  /*0eb0*/  IMAD R5, R10, 0xa, RZ ;  /* 0x0000000a0a057824 */ /* 0x001fe200078e02ff */
[----:B--23--:R-:W2:Y:S04]  /*0ec0*/  LDG.E R6, desc[UR6][R2.64+0x8] ;  /* 0x0000080602067981 */ /* 0x00cea8000c1e1900 */
[----:B------:R-:W3:Y:S01]  /*0ed0*/  LDG.E R7, desc[UR6][R2.64+0x4] ;  /* 0x0000040602077981 */ /* 0x000ee2000c1e1900 */
[----:B-1----:R-:W-:-:S05]  /*0ee0*/  IMAD.WIDE.U32 R8, R5, 0x4, R8 ;  /* 0x0000000405087825 */ /* 0x002fca00078e0008 */
        /* <DEDUP_REMOVED lines=12> */
[----:B------:R-:W-:-:S07]  /*0fb0*/  MOV R12, 0xfd0 ;  /* 0x00000fd0000c7802 */ /* 0x000fce0000000f00 */
[----:B-1----:R-:W-:Y:S05]  /*0fc0*/  CALL.REL.NOINC `($__internal_1_$__cuda_sm20_sqrt_rn_f32_slowpath) ;  /* 0x0000000800307944 */ /* 0x002fea0003c00000 */
[----:B------:R-:W-:Y:S01]  /*0fd0*/  MOV R0, R18 ;  /* 0x0000001200007202 */ /* 0x000fe20000000f00 */
[----:B------:R-:W-:Y:S06]  /*0fe0*/  BRA `(.L_x_28) ;  /* 0x0000000000107947 */ /* 0x000fec0003800000 */
.L_x_27:
[----:B-1----:R-:W-:Y:S01]  /*0ff0*/  FMUL.FTZ R0, R13, R10 ;  /* 0x0000000a0d007220 */ /* 0x002fe20000410000 */
[----:B------:R-:W-:-:S03]  /*1000*/  FMUL.FTZ R10, R10, 0.5 ;  /* 0x3f0000000a0a7820 */ /* 0x000fc60000410000 */
[----:B------:R-:W-:-:S04]  /*1010*/  FFMA R13, -R0, R0, R13 ;  /* 0x00000000000d7223 */ /* 0x000fc8000000010d */
[----:B------:R-:W-:-:S07]  /*1020*/  FFMA R0, R13, R10, R0 ;  /* 0x0000000a0d007223 */ /* 0x000fce0000000000 */
.L_x_28:
[----:B------:R-:W-:Y:S05]  /*1030*/  BSYNC.RECONVERGENT B1 ;  /* 0x0000000000017941 */ /* 0x000fea0003800200 */
.L_x_26:
        /* <DEDUP_REMOVED lines=18> */
.L_x_30:
[----:B------:R-:W-:Y:S05]  /*1160*/  BSYNC.RECONVERGENT B1 ;  /* 0x0000000000017941 */ /* 0x000fea0003800200 */
.L_x_29:
        /* <DEDUP_REMOVED lines=13> */
[----:B------:R-:W3:Y:S01]  /*1240*/  LDG.E R10, desc[UR6][R8.64+0x8] ;  /* 0x00000806080a7981 */ /* 0x000ee2000c1e1900 */
[----:B--2---:R-:W0:Y:S08]  /*1250*/  F2F.F64.F32 R6, R0 ;  /* 0x0000000000067310 */ /* 0x004e300000201800 */
[----:B---3--:R-:W1:Y:S01]  /*1260*/  F2F.F64.F32 R18, R10 ;  /* 0x0000000a00127310 */ /* 0x008e620000201800 */
[----:B0-----:R-:W-:-:S02]  /*1270*/  DFMA R6, R12, 0.5, R6 ;  /* 0x3fe000000c06782b */ /* 0x001fc40000000006 */
[----:B-1----:R-:W-:-:S08]  /*1280*/  DFMA R18, R4, 0.5, R18 ;  /* 0x3fe000000412782b */ /* 0x002fd00000000012 */
[----:B------:R-:W0:Y:S08]  /*1290*/  F2F.F32.F64 R7, R6 ;  /* 0x0000000600077310 */ /* 0x000e300000301000 */
[----:B------:R-:W1:Y:S01]  /*12a0*/  F2F.F32.F64 R19, R18 ;  /* 0x0000001200137310 */ /* 0x000e620000301000 */
[----:B0-----:R4:W-:Y:S04]  /*12b0*/  STG.E desc[UR6][R8.64+0x4], R7 ;  /* 0x0000040708007986 */ /* 0x0019e8000c101906 */
[----:B-1----:R4:W-:Y:S02]  /*12c0*/  STG.E desc[UR6][R8.64+0x8], R19 ;  /* 0x0000081308007986 */ /* 0x0029e4000c101906 */
.L_x_25:
[----:B------:R-:W-:Y:S05]  /*12d0*/  BSYNC.RECONVERGENT B0 ;  /* 0x0000000000007941 */ /* 0x000fea0003800200 */
.L_x_8:
[----:B0-234-:R-:W0:Y:S01]  /*12e0*/  LDC.64 R6, c[0x0][0x398] ;  /* 0x0000e600ff067b82 */ /* 0x01de220000000a00 */
[----:B------:R-:W2:Y:S04]  /*12f0*/  LDG.E R9, desc[UR6][R2.64+0x8] ;  /* 0x0000080602097981 */ /* 0x000ea8000c1e1900 */
[----:B------:R-:W2:Y:S04]  /*1300*/  LDG.E R0, desc[UR6][R2.64+0x14] ;  /* 0x0000140602007981 */ /* 0x000ea8000c1e1900 */
[----:B------:R-:W3:Y:S04]  /*1310*/  LDG.E R13, desc[UR6][R2.64+0x4] ;  /* 0x00000406020d7981 */ /* 0x000ee8000c1e1900 */
[----:B0-----:R-:W4:Y:S01]  /*1320*/  LDG.E R5, desc[UR6][R6.64+0xc] ;  /* 0x00000c0606057981 */ /* 0x001f22000c1e1900 */
[----:B--2---:R-:W-:-:S05]  /*1330*/  FADD R4, R9, R0 ;  /* 0x0000000009047221 */ /* 0x004fca0000000000 */
[----:B----4-:R-:W-:-:S13]  /*1340*/  FSETP.GT.AND P0, PT, R4, R5, PT ;  /* 0x000000050400720b */ /* 0x010fda0003f04000 */
[----:B------:R-:W-:-:S05]  /*1350*/  @P0 FADD R9, -R0, R5 ;  /* 0x0000000500090221 */ /* 0x000fca0000000100 */
[----:B------:R0:W-:Y:S04]  /*1360*/  @P0 STG.E desc[UR6][R2.64+0x8], R9 ;  /* 0x0000080902000986 */ /* 0x0001e8000c101906 */
[----:B------:R-:W2:Y:S01]  /*1370*/  LDG.E R5, desc[UR6][R6.64+0x4] ;  /* 0x0000040606057981 */ /* 0x000ea2000c1e1900 */
[----:B------:R-:W-:-:S05]  /*1380*/  FADD R4, -R0, R9 ;  /* 0x0000000900047221 */ /* 0x000fca0000000100 */
[----:B--2---:R-:W-:-:S13]  /*1390*/  FSETP.GEU.AND P0, PT, R4, R5, PT ;  /* 0x000000050400720b */ /* 0x004fda0003f0e000 */
[----:B0-----:R-:W-:-:S05]  /*13a0*/  @!P0 FADD R9, R0, R5 ;  /* 0x0000000500098221 */ /* 0x001fca0000000000 */
[----:B------:R-:W-:Y:S04]  /*13b0*/  @!P0 STG.E desc[UR6][R2.64+0x8], R9 ;  /* 0x0000080902008986 */ /* 0x000fe8000c101906 */
[----:B------:R-:W2:Y:S01]  /*13c0*/  LDG.E R5, desc[UR6][R6.64] ;  /* 0x0000000606057981 */ /* 0x000ea2000c1e1900 */
[----:B---3--:R-:W-:-:S05]  /*13d0*/  FADD R4, -R0, R13 ;  /* 0x0000000d00047221 */ /* 0x008fca0000000100 */
[----:B--2---:R-:W-:-:S13]  /*13e0*/  FSETP.GEU.AND P0, PT, R4, R5, PT ;  /* 0x000000050400720b */ /* 0x004fda0003f0e000 */
[C---:B------:R-:W-:Y:S02]  /*13f0*/  @!P0 FADD R13, R0.reuse, R5 ;  /* 0x00000005000d8221 */ /* 0x040fe40000000000 */
[----:B------:R-:W0:Y:S03]  /*1400*/  LDC.64 R4, c[0x0][0x388] ;  /* 0x0000e200ff047b82 */ /* 0x000e260000000a00 */
[----:B------:R1:W-:Y:S04]  /*1410*/  @!P0 STG.E desc[UR6][R2.64+0x4], R13 ;  /* 0x0000040d02008986 */ /* 0x0003e8000c101906 */
[----:B------:R-:W2:Y:S01]  /*1420*/  LDG.E R15, desc[UR6][R6.64+0x8] ;  /* 0x00000806060f7981 */ /* 0x000ea2000c1e1900 */
[----:B------:R-:W-:Y:S01]  /*1430*/  FADD R8, R0, R13 ;  /* 0x0000000d00087221 */ /* 0x000fe20000000000 */
[----:B0-----:R-:W-:-:S04]  /*1440*/  IMAD.WIDE R4, R11, 0x4, R4 ;  /* 0x000000040b047825 */ /* 0x001fc800078e0204 */
[----:B--2---:R-:W-:Y:S02]  /*1450*/  FSETP.GT.AND P0, PT, R8, R15, PT ;  /* 0x0000000f0800720b */ /* 0x004fe40003f04000 */
[----:B------:R-:W2:Y:S11]  /*1460*/  LDG.E R8, desc[UR6][R2.64+0xc] ;  /* 0x00000c0602087981 */ /* 0x000eb6000c1e1900 */
[----:B-1----:R-:W-:-:S02]  /*1470*/  @P0 FADD R13, -R0, R15 ;  /* 0x0000000f000d0221 */ /* 0x002fc40000000100 */
[----:B------:R-:W3:Y:S04]  /*1480*/  LDG.E R0, desc[UR6][R2.64+0x10] ;  /* 0x0000100602007981 */ /* 0x000ee8000c1e1900 */
[----:B------:R-:W-:Y:S04]  /*1490*/  @P0 STG.E desc[UR6][R2.64+0x4], R13 ;  /* 0x0000040d02000986 */ /* 0x000fe8000c101906 */
[----:B------:R-:W-:Y:S04]  /*14a0*/  STG.E desc[UR6][R4.64+0xc], R13 ;  /* 0x00000c0d04007986 */ /* 0x000fe8000c101906 */
[----:B------:R-:W4:Y:S01]  /*14b0*/  LDG.E R11, desc[UR6][R2.64+0x8] ;  /* 0x00000806020b7981 */ /* 0x000f22000c1e1900 */
[----:B--2---:R-:W-:-:S04]  /*14c0*/  FADD R8, -R8, R13 ;  /* 0x0000000d08087221 */ /* 0x004fc80000000100 */
[----:B------:R-:W-:Y:S01]  /*14d0*/  FADD R7, R8, R13 ;  /* 0x0000000d08077221 */ /* 0x000fe20000000000 */
[----:B---3--:R-:W-:-:S04]  /*14e0*/  FADD R0, -R0, R9 ;  /* 0x0000000900007221 */ /* 0x008fc80000000100 */
[----:B------:R-:W-:Y:S01]  /*14f0*/  FADD R9, R0, R9 ;  /* 0x0000000900097221 */ /* 0x000fe20000000000 */
[----:B------:R-:W-:Y:S04]  /*1500*/  STG.E desc[UR6][R4.64+0x4], R7 ;  /* 0x0000040704007986 */ /* 0x000fe8000c101906 */
[----:B------:R-:W-:Y:S04]  /*1510*/  STG.E desc[UR6][R4.64+0x8], R9 ;  /* 0x0000080904007986 */ /* 0x000fe8000c101906 */
[----:B----4-:R-:W-:Y:S01]  /*1520*/  STG.E desc[UR6][R4.64+0x10], R11 ;  /* 0x0000100b04007986 */ /* 0x010fe2000c101906 */
[----:B------:R-:W-:Y:S05]  /*1530*/  EXIT ;  /* 0x000000000000794d */ /* 0x000fea0003800000 */
        .weak           $__internal_0_$__cuda_sm20_rcp_rn_f32_slowpath
        .type           $__internal_0_$__cuda_sm20_rcp_rn_f32_slowpath,@function
        .size           $__internal_0_$__cuda_sm20_rcp_rn_f32_slowpath,($__internal_1_$__cuda_sm20_sqrt_rn_f32_slowpath - $__internal_0_$__cuda_sm20_rcp_rn_f32_slowpath)
$__internal_0_$__cuda_sm20_rcp_rn_f32_slowpath:
[----:B------:R-:W-:Y:S01]  /*1540*/  IMAD.SHL.U32 R4, R0, 0x2, RZ ;  /* 0x0000000200047824 */ /* 0x000fe200078e00ff */
[----:B------:R-:W-:Y:S04]  /*1550*/  BSSY.RECONVERGENT B2, `(.L_x_31) ;  /* 0x0000030000027945 */ /* 0x000fe80003800200 */
[----:B------:R-:W-:-:S04]  /*1560*/  SHF.R.U32.HI R17, RZ, 0x18, R4 ;  /* 0x00000018ff117819 */ /* 0x000fc80000011604 */
[----:B------:R-:W-:-:S13]  /*1570*/  ISETP.NE.U32.AND P0, PT, R17, RZ, PT ;  /* 0x000000ff1100720c */ /* 0x000fda0003f05070 */
[----:B------:R-:W-:Y:S05]  /*1580*/  @P0 BRA `(.L_x_32) ;  /* 0x0000000000280947 */ /* 0x000fea0003800000 */
[----:B------:R-:W-:-:S04]  /*1590*/  SHF.L.U32 R4, R0, 0x1, RZ ;  /* 0x0000000100047819 */ /* 0x000fc800000006ff */
[----:B------:R-:W-:-:S13]  /*15a0*/  ISETP.NE.AND P0, PT, R4, RZ, PT ;  /* 0x000000ff0400720c */ /* 0x000fda0003f05270 */
[----:B------:R-:W-:Y:S01]  /*15b0*/  @P0 FFMA R12, R0, 1.84467440737095516160e+19, RZ ;  /* 0x5f800000000c0823 */ /* 0x000fe200000000ff */
[----:B------:R-:W-:Y:S08]  /*15c0*/  @!P0 MUFU.RCP R9, R0 ;  /* 0x0000000000098308 */ /* 0x000ff00000001000 */
[----:B------:R-:W0:Y:S02]  /*15d0*/  @P0 MUFU.RCP R15, R12 ;  /* 0x0000000c000f0308 */ /* 0x000e240000001000 */
[----:B0-----:R-:W-:-:S04]  /*15e0*/  @P0 FFMA R4, R12, R15, -1 ;  /* 0xbf8000000c040423 */ /* 0x001fc8000000000f */
[----:B------:R-:W-:-:S04]  /*15f0*/  @P0 FADD.FTZ R4, -R4, -RZ ;  /* 0x800000ff04040221 */ /* 0x000fc80000010100 */
[----:B------:R-:W-:-:S04]  /*1600*/  @P0 FFMA R4, R15, R4, R15 ;  /* 0x000000040f040223 */ /* 0x000fc8000000000f */
[----:B------:R-:W-:Y:S01]  /*1610*/  @P0 FFMA R9, R4, 1.84467440737095516160e+19, RZ ;  /* 0x5f80000004090823 */ /* 0x000fe200000000ff */
[----:B------:R-:W-:Y:S06]  /*1620*/  BRA `(.L_x_33) ;  /* 0x0000000000887947 */ /* 0x000fec0003800000 */
.L_x_32:
[----:B------:R-:W-:-:S04]  /*1630*/  IADD3 R19, PT, PT, R17, -0xfd, RZ ;  /* 0xffffff0311137810 */ /* 0x000fc80007ffe0ff */
[----:B------:R-:W-:-:S13]  /*1640*/  ISETP.GT.U32.AND P0, PT, R19, 0x1, PT ;  /* 0x000000011300780c */ /* 0x000fda0003f04070 */
[----:B------:R-:W-:Y:S05]  /*1650*/  @P0 BRA `(.L_x_34) ;  /* 0x0000000000780947 */ /* 0x000fea0003800000 */
[----:B------:R-:W-:Y:S01]  /*1660*/  LOP3.LUT R4, R0, 0x7fffff, RZ, 0xc0, !PT ;  /* 0x007fffff00047812 */ /* 0x000fe200078ec0ff */
[----:B------:R-:W-:-:S03]  /*1670*/  IMAD.MOV.U32 R16, RZ, RZ, 0x3 ;  /* 0x00000003ff107424 */ /* 0x000fc600078e00ff */
[----:B------:R-:W-:Y:S02]  /*1680*/  LOP3.LUT R4, R4, 0x3f800000, RZ, 0xfc, !PT ;  /* 0x3f80000004047812 */ /* 0x000fe400078efcff */
[----:B------:R-:W-:Y:S02]  /*1690*/  SHF.L.U32 R16, R16, R19, RZ ;  /* 0x0000001310107219 */ /* 0x000fe400000006ff */
[----:B------:R-:W0:Y:S02]  /*16a0*/  MUFU.RCP R9, R4 ;  /* 0x0000000400097308 */ /* 0x000e240000001000 */
[----:B0-----:R-:W-:-:S04]  /*16b0*/  FFMA R12, R4, R9, -1 ;  /* 0xbf800000040c7423 */ /* 0x001fc80000000009 */
[----:B------:R-:W-:-:S04]  /*16c0*/  FADD.FTZ R12, -R12, -RZ ;  /* 0x800000ff0c0c7221 */ /* 0x000fc80000010100 */
[CCC-:B------:R-:W-:Y:S01]  /*16d0*/  FFMA.RM R14, R9.reuse, R12.reuse, R9.reuse ;  /* 0x0000000c090e7223 */ /* 0x1c0fe20000004009 */
[----:B------:R-:W-:-:S04]  /*16e0*/  FFMA.RP R15, R9, R12, R9 ;  /* 0x0000000c090f7223 */ /* 0x000fc80000008009 */
[C---:B------:R-:W-:Y:S02]  /*16f0*/  LOP3.LUT R9, R14.reuse, 0x7fffff, RZ, 0xc0, !PT ;  /* 0x007fffff0e097812 */ /* 0x040fe400078ec0ff */
[----:B------:R-:W-:Y:S02]  /*1700*/  FSETP.NEU.FTZ.AND P0, PT, R14, R15, PT ;  /* 0x0000000f0e00720b */ /* 0x000fe40003f1d000 */
[----:B------:R-:W-:Y:S02]  /*1710*/  LOP3.LUT R9, R9, 0x800000, RZ, 0xfc, !PT ;  /* 0x0080000009097812 */ /* 0x000fe400078efcff */
[----:B------:R-:W-:Y:S02]  /*1720*/  SEL R12, RZ, 0xffffffff, !P0 ;  /* 0xffffffffff0c7807 */ /* 0x000fe40004000000 */
[----:B------:R-:W-:Y:S02]  /*1730*/  LOP3.LUT R16, R16, R9, RZ, 0xc0, !PT ;  /* 0x0000000910107212 */ /* 0x000fe400078ec0ff */
[----:B------:R-:W-:-:S02]  /*1740*/  IADD3 R12, PT, PT, -R12, RZ, RZ ;  /* 0x000000ff0c0c7210 */ /* 0x000fc40007ffe1ff */
[-C--:B------:R-:W-:Y:S02]  /*1750*/  SHF.R.U32.HI R16, RZ, R19.reuse, R16 ;  /* 0x00000013ff107219 */ /* 0x080fe40000011610 */
[----:B------:R-:W-:Y:S02]  /*1760*/  LOP3.LUT P1, RZ, R12, R19, R9, 0xf8, !PT ;  /* 0x000000130cff7212 */ /* 0x000fe4000782f809 */
[C---:B------:R-:W-:Y:S02]  /*1770*/  LOP3.LUT P0, RZ, R16.reuse, 0x1, RZ, 0xc0, !PT ;  /* 0x0000000110ff7812 */ /* 0x040fe4000780c0ff */
[----:B------:R-:W-:-:S04]  /*1780*/  LOP3.LUT P2, RZ, R16, 0x2, RZ, 0xc0, !PT ;  /* 0x0000000210ff7812 */ /* 0x000fc8000784c0ff */
[----:B------:R-:W-:Y:S02]  /*1790*/  PLOP3.LUT P0, PT, P0, P1, P2, 0xe0, 0x0 ;  /* 0x000000000000781c */ /* 0x000fe40000703c20 */
[----:B------:R-:W-:Y:S02]  /*17a0*/  LOP3.LUT P1, RZ, R0, 0x7fffff, RZ, 0xc0, !PT ;  /* 0x007fffff00ff7812 */ /* 0x000fe4000782c0ff */
[----:B------:R-:W-:-:S04]  /*17b0*/  SEL R4, RZ, 0x1, !P0 ;  /* 0x00000001ff047807 */ /* 0x000fc80004000000 */
[----:B------:R-:W-:-:S04]  /*17c0*/  IADD3 R4, PT, PT, -R4, RZ, RZ ;  /* 0x000000ff04047210 */ /* 0x000fc80007ffe1ff */
[----:B------:R-:W-:Y:S01]  /*17d0*/  ISETP.GE.AND P0, PT, R4, RZ, PT ;  /* 0x000000ff0400720c */ /* 0x000fe20003f06270 */
[----:B------:R-:W-:-:S05]  /*17e0*/  VIADD R4, R17, 0xffffff04 ;  /* 0xffffff0411047836 */ /* 0x000fca0000000000 */
[----:B------:R-:W-:-:S07]  /*17f0*/  SHF.R.U32.HI R9, RZ, R4, R9 ;  /* 0x00000004ff097219 */ /* 0x000fce0000011609 */
[----:B------:R-:W-:-:S04]  /*1800*/  @!P0 IADD3 R9, PT, PT, R9, 0x1, RZ ;  /* 0x0000000109098810 */ /* 0x000fc80007ffe0ff */
[----:B------:R-:W-:-:S04]  /*1810*/  @!P1 SHF.L.U32 R9, R9, 0x1, RZ ;  /* 0x0000000109099819 */ /* 0x000fc800000006ff */
[----:B------:R-:W-:Y:S01]  /*1820*/  LOP3.LUT R9, R9, 0x80000000, R0, 0xf8, !PT ;  /* 0x8000000009097812 */ /* 0x000fe200078ef800 */
[----:B------:R-:W-:Y:S06]  /*1830*/  BRA `(.L_x_33) ;  /* 0x0000000000047947 */ /* 0x000fec0003800000 */
.L_x_34:
[----:B------:R0:W1:Y:S02]  /*1840*/  MUFU.RCP R9, R0 ;  /* 0x0000000000097308 */ /* 0x0000640000001000 */
.L_x_33:
[----:B------:R-:W-:Y:S05]  /*1850*/  BSYNC.RECONVERGENT B2 ;  /* 0x0000000000027941 */ /* 0x000fea0003800200 */
.L_x_31:
[----:B------:R-:W-:Y:S02]  /*1860*/  HFMA2 R15, -RZ, RZ, 0, 0 ;  /* 0x00000000ff0f7431 */ /* 0x000fe400000001ff */
[----:B------:R-:W-:-:S04]  /*1870*/  IMAD.MOV.U32 R14, RZ, RZ, R10 ;  /* 0x000000ffff0e7224 */ /* 0x000fc800078e000a */
[----:B01----:R-:W-:Y:S05]  /*1880*/  RET.REL.NODEC R14 `(_Z6kernelPfS_ifS_) ;  /* 0xffffffe40edc7950 */ /* 0x003fea0003c3ffff */
        .weak           $__internal_1_$__cuda_sm20_sqrt_rn_f32_slowpath
        .type           $__internal_1_$__cuda_sm20_sqrt_rn_f32_slowpath,@function
        .size           $__internal_1_$__cuda_sm20_sqrt_rn_f32_slowpath,($__internal_2_$__cuda_sm3x_div_rn_noftz_f32_slowpath - $__internal_1_$__cuda_sm20_sqrt_rn_f32_slowpath)
$__internal_1_$__cuda_sm20_sqrt_rn_f32_slowpath:
[----:B------:R-:W-:-:S13]  /*1890*/  LOP3.LUT P0, RZ, R0, 0x7fffffff, RZ, 0xc0, !PT ;  /* 0x7fffffff00ff7812 */ /* 0x000fda000780c0ff */
[----:B------:R-:W-:Y:S01]  /*18a0*/  @!P0 MOV R18, R0 ;  /* 0x0000000000128202 */ /* 0x000fe20000000f00 */
[----:B------:R-:W-:Y:S06]  /*18b0*/  @!P0 BRA `(.L_x_35) ;  /* 0x0000000000408947 */ /* 0x000fec0003800000 */
[----:B------:R-:W-:-:S13]  /*18c0*/  FSETP.GEU.FTZ.AND P0, PT, R0, RZ, PT ;  /* 0x000000ff0000720b */ /* 0x000fda0003f1e000 */
[----:B------:R-:W-:Y:S01]  /*18d0*/  @!P0 IMAD.MOV.U32 R18, RZ, RZ, 0x7fffffff ;  /* 0x7fffffffff128424 */ /* 0x000fe200078e00ff */
[----:B------:R-:W-:Y:S06]  /*18e0*/  @!P0 BRA `(.L_x_35) ;  /* 0x0000000000348947 */ /* 0x000fec0003800000 */
[----:B------:R-:W-:-:S13]  /*18f0*/  FSETP.GTU.FTZ.AND P0, PT, |R0|, +INF , PT ;  /* 0x7f8000000000780b */ /* 0x000fda0003f1c200 */
[----:B------:R-:W-:Y:S01]  /*1900*/  @P0 FADD.FTZ R18, R0, 1 ;  /* 0x3f80000000120421 */ /* 0x000fe20000010000 */
[----:B------:R-:W-:Y:S06]  /*1910*/  @P0 BRA `(.L_x_35) ;  /* 0x0000000000280947 */ /* 0x000fec0003800000 */
[----:B------:R-:W-:-:S13]  /*1920*/  FSETP.NEU.FTZ.AND P0, PT, |R0|, +INF , PT ;  /* 0x7f8000000000780b */ /* 0x000fda0003f1d200 */
[----:B------:R-:W-:Y:S01]  /*1930*/  @P0 FFMA R17, R0, 1.84467440737095516160e+19, RZ ;  /* 0x5f80000000110823 */ /* 0x000fe200000000ff */
[----:B------:R-:W-:-:S03]  /*1940*/  @!P0 MOV R18, R0 ;  /* 0x0000000000128202 */ /* 0x000fc60000000f00 */
[----:B------:R-:W0:Y:S02]  /*1950*/  @P0 MUFU.RSQ R14, R17 ;  /* 0x00000011000e0308 */ /* 0x000e240000001400 */
[----:B0-----:R-:W-:Y:S01]  /*1960*/  @P0 FMUL.FTZ R16, R17, R14 ;  /* 0x0000000e11100220 */ /* 0x001fe20000410000 */
[----:B------:R-:W-:-:S03]  /*1970*/  @P0 FMUL.FTZ R14, R14, 0.5 ;  /* 0x3f0000000e0e0820 */ /* 0x000fc60000410000 */
[----:B------:R-:W-:-:S04]  /*1980*/  @P0 FADD.FTZ R15, -R16, -RZ ;  /* 0x800000ff100f0221 */ /* 0x000fc80000010100 */
[----:B------:R-:W-:-:S04]  /*1990*/  @P0 FFMA R15, R16, R15, R17 ;  /* 0x0000000f100f0223 */ /* 0x000fc80000000011 */
[----:B------:R-:W-:-:S04]  /*19a0*/  @P0 FFMA R14, R15, R14, R16 ;  /* 0x0000000e0f0e0223 */ /* 0x000fc80000000010 */
[----:B------:R-:W-:-:S07]  /*19b0*/  @P0 FMUL.FTZ R18, R14, 2.3283064365386962891e-10 ;  /* 0x2f8000000e120820 */ /* 0x000fce0000410000 */
.L_x_35:
[----:B------:R-:W-:Y:S01]  /*19c0*/  MOV R14, R12 ;  /* 0x0000000c000e7202 */ /* 0x000fe20000000f00 */
[----:B------:R-:W-:-:S04]  /*19d0*/  IMAD.MOV.U32 R15, RZ, RZ, 0x0 ;  /* 0x00000000ff0f7424 */ /* 0x000fc800078e00ff */
[----:B------:R-:W-:Y:S05]  /*19e0*/  RET.REL.NODEC R14 `(_Z6kernelPfS_ifS_) ;  /* 0xffffffe40e847950 */ /* 0x000fea0003c3ffff */
        .weak           $__internal_2_$__cuda_sm3x_div_rn_noftz_f32_slowpath
        .type           $__internal_2_$__cuda_sm3x_div_rn_noftz_f32_slowpath,@function
        .size           $__internal_2_$__cuda_sm3x_div_rn_noftz_f32_slowpath,(.L_x_50 - $__internal_2_$__cuda_sm3x_div_rn_noftz_f32_slowpath)
$__internal_2_$__cuda_sm3x_div_rn_noftz_f32_slowpath:
[----:B------:R-:W-:Y:S01]  /*19f0*/  SHF.R.U32.HI R14, RZ, 0x17, R0 ;  /* 0x00000017ff0e7819 */ /* 0x000fe20000011600 */
[----:B------:R-:W-:Y:S01]  /*1a00*/  BSSY.RECONVERGENT B2, `(.L_x_36) ;  /* 0x0000062000027945 */ /* 0x000fe20003800200 */
[----:B------:R-:W-:Y:S02]  /*1a10*/  SHF.R.U32.HI R19, RZ, 0x17, R16 ;  /* 0x00000017ff137819 */ /* 0x000fe40000011610 */
[----:B------:R-:W-:Y:S02]  /*1a20*/  LOP3.LUT R14, R14, 0xff, RZ, 0xc0, !PT ;  /* 0x000000ff0e0e7812 */ /* 0x000fe400078ec0ff */
[----:B------:R-:W-:Y:S02]  /*1a30*/  LOP3.LUT R19, R19, 0xff, RZ, 0xc0, !PT ;  /* 0x000000ff13137812 */ /* 0x000fe400078ec0ff */
[----:B------:R-:W-:Y:S02]  /*1a40*/  IADD3 R17, PT, PT, R14, -0x1, RZ ;  /* 0xffffffff0e117810 */ /* 0x000fe40007ffe0ff */
[----:B------:R-:W-:-:S02]  /*1a50*/  IADD3 R18, PT, PT, R19, -0x1, RZ ;  /* 0xffffffff13127810 */ /* 0x000fc40007ffe0ff */
[----:B------:R-:W-:-:S04]  /*1a60*/  ISETP.GT.U32.AND P0, PT, R17, 0xfd, PT ;  /* 0x000000fd1100780c */ /* 0x000fc80003f04070 */
[----:B------:R-:W-:-:S13]  /*1a70*/  ISETP.GT.U32.OR P0, PT, R18, 0xfd, P0 ;  /* 0x000000fd1200780c */ /* 0x000fda0000704470 */
[----:B------:R-:W-:Y:S01]  /*1a80*/  @!P0 IMAD.MOV.U32 R15, RZ, RZ, RZ ;  /* 0x000000ffff0f8224 */ /* 0x000fe200078e00ff */
[----:B------:R-:W-:Y:S06]  /*1a90*/  @!P0 BRA `(.L_x_37) ;  /* 0x00000000005c8947 */ /* 0x000fec0003800000 */
[----:B------:R-:W-:Y:S02]  /*1aa0*/  FSETP.GTU.FTZ.AND P0, PT, |R16|, +INF , PT ;  /* 0x7f8000001000780b */ /* 0x000fe40003f1c200 */
[----:B------:R-:W-:-:S04]  /*1ab0*/  FSETP.GTU.FTZ.AND P1, PT, |R0|, +INF , PT ;  /* 0x7f8000000000780b */ /* 0x000fc80003f3c200 */
[----:B------:R-:W-:-:S13]  /*1ac0*/  PLOP3.LUT P0, PT, P0, P1, PT, 0xf8, 0x8f ;  /* 0x00000000008f781c */ /* 0x000fda0000703f70 */
[----:B------:R-:W-:Y:S05]  /*1ad0*/  @P0 BRA `(.L_x_38) ;  /* 0x00000004004c0947 */ /* 0x000fea0003800000 */
[----:B------:R-:W-:-:S13]  /*1ae0*/  LOP3.LUT P0, RZ, R0, 0x7fffffff, R16, 0xc8, !PT ;  /* 0x7fffffff00ff7812 */ /* 0x000fda000780c810 */
[----:B------:R-:W-:Y:S05]  /*1af0*/  @!P0 BRA `(.L_x_39) ;  /* 0x00000004003c8947 */ /* 0x000fea0003800000 */
[----:B------:R-:W-:Y:S02]  /*1b00*/  FSETP.NEU.FTZ.AND P2, PT, |R16|, +INF , PT ;  /* 0x7f8000001000780b */ /* 0x000fe40003f5d200 */
[----:B------:R-:W-:Y:S02]  /*1b10*/  FSETP.NEU.FTZ.AND P1, PT, |R0|, +INF , PT ;  /* 0x7f8000000000780b */ /* 0x000fe40003f3d200 */
[----:B------:R-:W-:-:S11]  /*1b20*/  FSETP.NEU.FTZ.AND P0, PT, |R16|, +INF , PT ;  /* 0x7f8000001000780b */ /* 0x000fd60003f1d200 */
[----:B------:R-:W-:Y:S05]  /*1b30*/  @!P1 BRA !P2, `(.L_x_39) ;  /* 0x00000004002c9947 */ /* 0x000fea0005000000 */
[----:B------:R-:W-:-:S04]  /*1b40*/  LOP3.LUT P2, RZ, R16, 0x7fffffff, RZ, 0xc0, !PT ;  /* 0x7fffffff10ff7812 */ /* 0x000fc8000784c0ff */
[----:B------:R-:W-:-:S13]  /*1b50*/  PLOP3.LUT P1, PT, P1, P2, PT, 0x2f, 0xf2 ;  /* 0x0000000000f2781c */ /* 0x000fda0000f24577 */
[----:B------:R-:W-:Y:S05]  /*1b60*/  @P1 BRA `(.L_x_40) ;  /* 0x0000000400181947 */ /* 0x000fea0003800000 */
[----:B------:R-:W-:-:S04]  /*1b70*/  LOP3.LUT P1, RZ, R0, 0x7fffffff, RZ, 0xc0, !PT ;  /* 0x7fffffff00ff7812 */ /* 0x000fc8000782c0ff */
[----:B------:R-:W-:-:S13]  /*1b80*/  PLOP3.LUT P0, PT, P0, P1, PT, 0x2f, 0xf2 ;  /* 0x0000000000f2781c */ /* 0x000fda0000702577 */
[----:B------:R-:W-:Y:S05]  /*1b90*/  @P0 BRA `(.L_x_41) ;  /* 0x0000000400000947 */ /* 0x000fea0003800000 */
[----:B------:R-:W-:Y:S02]  /*1ba0*/  ISETP.GE.AND P0, PT, R18, RZ, PT ;  /* 0x000000ff1200720c */ /* 0x000fe40003f06270 */
[----:B------:R-:W-:-:S11]  /*1bb0*/  ISETP.GE.AND P1, PT, R17, RZ, PT ;  /* 0x000000ff1100720c */ /* 0x000fd60003f26270 */
[----:B------:R-:W-:Y:S01]  /*1bc0*/  @P0 MOV R15, RZ ;  /* 0x000000ff000f0202 */ /* 0x000fe20000000f00 */
[----:B------:R-:W-:Y:S01]  /*1bd0*/  @!P0 FFMA R16, R16, 1.84467440737095516160e+19, RZ ;  /* 0x5f80000010108823 */ /* 0x000fe200000000ff */
[----:B------:R-:W-:Y:S01]  /*1be0*/  @!P0 MOV R15, 0xffffffc0 ;  /* 0xffffffc0000f8802 */ /* 0x000fe20000000f00 */
[----:B------:R-:W-:-:S04]  /*1bf0*/  @!P1 FFMA R0, R0, 1.84467440737095516160e+19, RZ ;  /* 0x5f80000000009823 */ /* 0x000fc800000000ff */
[----:B------:R-:W-:-:S07]  /*1c00*/  @!P1 VIADD R15, R15, 0x40 ;  /* 0x000000400f0f9836 */ /* 0x000fce0000000000 */
.L_x_37:
[----:B------:R-:W-:Y:S01]  /*1c10*/  LEA R25, R14, 0xc0800000, 0x17 ;  /* 0xc08000000e197811 */ /* 0x000fe200078eb8ff */
[----:B------:R-:W-:Y:S01]  /*1c20*/  BSSY.RECONVERGENT B3, `(.L_x_42) ;  /* 0x0000036000037945 */ /* 0x000fe20003800200 */
[----:B------:R-:W-:Y:S02]  /*1c30*/  IADD3 R19, PT, PT, R19, -0x7f, RZ ;  /* 0xffffff8113137810 */ /* 0x000fe40007ffe0ff */
[----:B------:R-:W-:-:S03]  /*1c40*/  IADD3 R25, PT, PT, -R25, R0, RZ ;  /* 0x0000000019197210 */ /* 0x000fc60007ffe1ff */
[----:B------:R-:W-:Y:S01]  /*1c50*/  IMAD R0, R19, -0x800000, R16 ;  /* 0xff80000013007824 */ /* 0x000fe200078e0210 */
[----:B------:R-:W0:Y:S01]  /*1c60*/  MUFU.RCP R18, R25 ;  /* 0x0000001900127308 */ /* 0x000e220000001000 */
[----:B------:R-:W-:-:S04]  /*1c70*/  FADD.FTZ R17, -R25, -RZ ;  /* 0x800000ff19117221 */ /* 0x000fc80000010100 */
[----:B0-----:R-:W-:-:S04]  /*1c80*/  FFMA R21, R18, R17, 1 ;  /* 0x3f80000012157423 */ /* 0x001fc80000000011 */
[----:B------:R-:W-:-:S04]  /*1c90*/  FFMA R21, R18, R21, R18 ;  /* 0x0000001512157223 */ /* 0x000fc80000000012 */
[----:B------:R-:W-:-:S04]  /*1ca0*/  FFMA R16, R0, R21, RZ ;  /* 0x0000001500107223 */ /* 0x000fc800000000ff */
[----:B------:R-:W-:-:S04]  /*1cb0*/  FFMA R18, R17, R16, R0 ;  /* 0x0000001011127223 */ /* 0x000fc80000000000 */
[----:B------:R-:W-:Y:S01]  /*1cc0*/  FFMA R18, R21, R18, R16 ;  /* 0x0000001215127223 */ /* 0x000fe20000000010 */
[----:B------:R-:W-:-:S03]  /*1cd0*/  IADD3 R16, PT, PT, R19, 0x7f, -R14 ;  /* 0x0000007f13107810 */ /* 0x000fc60007ffe80e */
[----:B------:R-:W-:Y:S02]  /*1ce0*/  FFMA R17, R17, R18, R0 ;  /* 0x0000001211117223 */ /* 0x000fe40000000000 */
[----:B------:R-:W-:Y:S02]  /*1cf0*/  IMAD.IADD R15, R16, 0x1, R15 ;  /* 0x00000001100f7824 */ /* 0x000fe400078e020f */
[----:B------:R-:W-:-:S05]  /*1d00*/  FFMA R0, R21, R17, R18 ;  /* 0x0000001115007223 */ /* 0x000fca0000000012 */
[----:B------:R-:W-:-:S04]  /*1d10*/  SHF.R.U32.HI R14, RZ, 0x17, R0 ;  /* 0x00000017ff0e7819 */ /* 0x000fc80000011600 */
[----:B------:R-:W-:-:S04]  /*1d20*/  LOP3.LUT R14, R14, 0xff, RZ, 0xc0, !PT ;  /* 0x000000ff0e0e7812 */ /* 0x000fc800078ec0ff */
[----:B------:R-:W-:-:S04]  /*1d30*/  IADD3 R14, PT, PT, R14, R15, RZ ;  /* 0x0000000f0e0e7210 */ /* 0x000fc80007ffe0ff */
[----:B------:R-:W-:-:S04]  /*1d40*/  IADD3 R16, PT, PT, R14, -0x1, RZ ;  /* 0xffffffff0e107810 */ /* 0x000fc80007ffe0ff */
[----:B------:R-:W-:-:S13]  /*1d50*/  ISETP.GE.U32.AND P0, PT, R16, 0xfe, PT ;  /* 0x000000fe1000780c */ /* 0x000fda0003f06070 */
[----:B------:R-:W-:Y:S05]  /*1d60*/  @!P0 BRA `(.L_x_43) ;  /* 0x0000000000808947 */ /* 0x000fea0003800000 */
[----:B------:R-:W-:-:S13]  /*1d70*/  ISETP.GT.AND P0, PT, R14, 0xfe, PT ;  /* 0x000000fe0e00780c */ /* 0x000fda0003f04270 */
[----:B------:R-:W-:Y:S05]  /*1d80*/  @P0 BRA `(.L_x_44) ;  /* 0x00000000006c0947 */ /* 0x000fea0003800000 */
[----:B------:R-:W-:-:S13]  /*1d90*/  ISETP.GE.AND P0, PT, R14, 0x1, PT ;  /* 0x000000010e00780c */ /* 0x000fda0003f06270 */
[----:B------:R-:W-:Y:S05]  /*1da0*/  @P0 BRA `(.L_x_45) ;  /* 0x0000000000740947 */ /* 0x000fea0003800000 */
[----:B------:R-:W-:Y:S02]  /*1db0*/  ISETP.GE.AND P0, PT, R14, -0x18, PT ;  /* 0xffffffe80e00780c */ /* 0x000fe40003f06270 */
[----:B------:R-:W-:-:S11]  /*1dc0*/  LOP3.LUT R0, R0, 0x80000000, RZ, 0xc0, !PT ;  /* 0x8000000000007812 */ /* 0x000fd600078ec0ff */
[----:B------:R-:W-:Y:S05]  /*1dd0*/  @!P0 BRA `(.L_x_45) ;  /* 0x0000000000688947 */ /* 0x000fea0003800000 */
[CCC-:B------:R-:W-:Y:S01]  /*1de0*/  FFMA.RZ R15, R21.reuse, R17.reuse, R18.reuse ;  /* 0x00000011150f7223 */ /* 0x1c0fe2000000c012 */
[CCC-:B------:R-:W-:Y:S01]  /*1df0*/  FFMA.RP R16, R21.reuse, R17.reuse, R18.reuse ;  /* 0x0000001115107223 */ /* 0x1c0fe20000008012 */
[----:B------:R-:W-:Y:S01]  /*1e00*/  FFMA.RM R21, R21, R17, R18 ;  /* 0x0000001115157223 */ /* 0x000fe20000004012 */
[C---:B------:R-:W-:Y:S01]  /*1e10*/  VIADD R17, R14.reuse, 0x20 ;  /* 0x000000200e117836 */ /* 0x040fe20000000000 */
[C---:B------:R-:W-:Y:S02]  /*1e20*/  ISETP.NE.AND P2, PT, R14.reuse, RZ, PT ;  /* 0x000000ff0e00720c */ /* 0x040fe40003f45270 */
[----:B------:R-:W-:Y:S02]  /*1e30*/  LOP3.LUT R15, R15, 0x7fffff, RZ, 0xc0, !PT ;  /* 0x007fffff0f0f7812 */ /* 0x000fe400078ec0ff */
[----:B------:R-:W-:Y:S02]  /*1e40*/  ISETP.NE.AND P1, PT, R14, RZ, PT ;  /* 0x000000ff0e00720c */ /* 0x000fe40003f25270 */
[----:B------:R-:W-:-:S02]  /*1e50*/  LOP3.LUT R18, R15, 0x800000, RZ, 0xfc, !PT ;  /* 0x008000000f127812 */ /* 0x000fc400078efcff */
[----:B------:R-:W-:Y:S02]  /*1e60*/  IADD3 R14, PT, PT, -R14, RZ, RZ ;  /* 0x000000ff0e0e7210 */ /* 0x000fe40007ffe1ff */
[----:B------:R-:W-:Y:S02]  /*1e70*/  SHF.L.U32 R17, R18, R17, RZ ;  /* 0x0000001112117219 */ /* 0x000fe400000006ff */
[----:B------:R-:W-:Y:S02]  /*1e80*/  FSETP.NEU.FTZ.AND P0, PT, R16, R21, PT ;  /* 0x000000151000720b */ /* 0x000fe40003f1d000 */
[----:B------:R-:W-:Y:S02]  /*1e90*/  SEL R15, R14, RZ, P2 ;  /* 0x000000ff0e0f7207 */ /* 0x000fe40001000000 */
[----:B------:R-:W-:Y:S02]  /*1ea0*/  ISETP.NE.AND P1, PT, R17, RZ, P1 ;  /* 0x000000ff1100720c */ /* 0x000fe40000f25270 */
[----:B------:R-:W-:-:S02]  /*1eb0*/  SHF.R.U32.HI R17, RZ, R15, R18 ;  /* 0x0000000fff117219 */ /* 0x000fc40000011612 */
[----:B------:R-:W-:Y:S02]  /*1ec0*/  PLOP3.LUT P0, PT, P0, P1, PT, 0xf8, 0x8f ;  /* 0x00000000008f781c */ /* 0x000fe40000703f70 */
[----:B------:R-:W-:Y:S02]  /*1ed0*/  SHF.R.U32.HI R15, RZ, 0x1, R17 ;  /* 0x00000001ff0f7819 */ /* 0x000fe40000011611 */
[----:B------:R-:W-:-:S04]  /*1ee0*/  SEL R14, RZ, 0x1, !P0 ;  /* 0x00000001ff0e7807 */ /* 0x000fc80004000000 */
[----:B------:R-:W-:-:S04]  /*1ef0*/  LOP3.LUT R14, R14, 0x1, R15, 0xf8, !PT ;  /* 0x000000010e0e7812 */ /* 0x000fc800078ef80f */
[----:B------:R-:W-:-:S04]  /*1f00*/  LOP3.LUT R14, R14, R17, RZ, 0xc0, !PT ;  /* 0x000000110e0e7212 */ /* 0x000fc800078ec0ff */
[----:B------:R-:W-:-:S04]  /*1f10*/  IADD3 R15, PT, PT, R15, R14, RZ ;  /* 0x0000000e0f0f7210 */ /* 0x000fc80007ffe0ff */
[----:B------:R-:W-:Y:S01]  /*1f20*/  LOP3.LUT R0, R15, R0, RZ, 0xfc, !PT ;  /* 0x000000000f007212 */ /* 0x000fe200078efcff */
[----:B------:R-:W-:Y:S06]  /*1f30*/  BRA `(.L_x_45) ;  /* 0x0000000000107947 */ /* 0x000fec0003800000 */
.L_x_44:
[----:B------:R-:W-:-:S04]  /*1f40*/  LOP3.LUT R0, R0, 0x80000000, RZ, 0xc0, !PT ;  /* 0x8000000000007812 */ /* 0x000fc800078ec0ff */
[----:B------:R-:W-:Y:S01]  /*1f50*/  LOP3.LUT R0, R0, 0x7f800000, RZ, 0xfc, !PT ;  /* 0x7f80000000007812 */ /* 0x000fe200078efcff */
[----:B------:R-:W-:Y:S06]  /*1f60*/  BRA `(.L_x_45) ;  /* 0x0000000000047947 */ /* 0x000fec0003800000 */
.L_x_43:
[----:B------:R-:W-:-:S07]  /*1f70*/  IMAD R0, R15, 0x800000, R0 ;  /* 0x008000000f007824 */ /* 0x000fce00078e0200 */
.L_x_45:
[----:B------:R-:W-:Y:S05]  /*1f80*/  BSYNC.RECONVERGENT B3 ;  /* 0x0000000000037941 */ /* 0x000fea0003800200 */
.L_x_42:
[----:B------:R-:W-:Y:S05]  /*1f90*/  BRA `(.L_x_46) ;  /* 0x0000000000207947 */ /* 0x000fea0003800000 */
.L_x_41:
[----:B------:R-:W-:-:S04]  /*1fa0*/  LOP3.LUT R0, R0, 0x80000000, R16, 0x48, !PT ;  /* 0x8000000000007812 */ /* 0x000fc800078e4810 */
[----:B------:R-:W-:Y:S01]  /*1fb0*/  LOP3.LUT R0, R0, 0x7f800000, RZ, 0xfc, !PT ;  /* 0x7f80000000007812 */ /* 0x000fe200078efcff */
[----:B------:R-:W-:Y:S06]  /*1fc0*/  BRA `(.L_x_46) ;  /* 0x0000000000147947 */ /* 0x000fec0003800000 */
.L_x_40:
[----:B------:R-:W-:Y:S01]  /*1fd0*/  LOP3.LUT R0, R0, 0x80000000, R16, 0x48, !PT ;  /* 0x8000000000007812 */ /* 0x000fe200078e4810 */
[----:B------:R-:W-:Y:S06]  /*1fe0*/  BRA `(.L_x_46) ;  /* 0x00000000000c7947 */ /* 0x000fec0003800000 */
.L_x_39:
[----:B------:R-:W0:Y:S01]  /*1ff0*/  MUFU.RSQ R0, -QNAN ;  /* 0xffc0000000007908 */ /* 0x000e220000001400 */
[----:B------:R-:W-:Y:S05]  /*2000*/  BRA `(.L_x_46) ;  /* 0x0000000000047947 */ /* 0x000fea0003800000 */
.L_x_38:
[----:B------:R-:W-:-:S07]  /*2010*/  FADD.FTZ R0, R16, R0 ;  /* 0x0000000010007221 */ /* 0x000fce0000010000 */
.L_x_46:
[----:B------:R-:W-:Y:S05]  /*2020*/  BSYNC.RECONVERGENT B2 ;  /* 0x0000000000027941 */ /* 0x000fea0003800200 */
.L_x_36:
[----:B------:R-:W-:Y:S01]  /*2030*/  HFMA2 R15, -RZ, RZ, 0, 0 ;  /* 0x00000000ff0f7431 */ /* 0x000fe200000001ff */
[----:B------:R-:W-:-:S04]  /*2040*/  MOV R14, R12 ;  /* 0x0000000c000e7202 */ /* 0x000fc80000000f00 */
[----:B0-----:R-:W-:Y:S05]  /*2050*/  RET.REL.NODEC R14 `(_Z6kernelPfS_ifS_) ;  /* 0xffffffdc0ee87950 */ /* 0x001fea0003c3ffff */
.L_x_47:
[----:B------:R-:W-:-:S00]  /*2060*/  BRA `(.L_x_47) ;  /* 0xfffffffc00fc7947 */ /* 0x000fc0000383ffff */
[----:B------:R-:W-:-:S00]  /*2070*/  NOP ;  /* 0x0000000000007918 */ /* 0x000fc00000000000 */
        /* <DEDUP_REMOVED lines=8> */
.L_x_50:


//--------------------- .nv.shared.reserved.0     --------------------------
	.section	.nv.shared.reserved.0,"aw",@nobits
	.weak		__nv_reservedSMEM_offset_0_alias
	.size		__nv_reservedSMEM_offset_0_alias, 0, 64
	.other		__nv_reservedSMEM_offset_0_alias,@"STO_CUDA_RESERVED_SHARED STV_DEFAULT"
__nv_reservedSMEM_offset_0_alias:
	.zero		0
	.zero		64


//--------------------- .nv.constant0._Z6kernelPfS_ifS_ --------------------------
	.section	.nv.constant0._Z6kernelPfS_ifS_,"a",@progbits
	.sectionflags	@""
	.align	4
.nv.constant0._Z6kernelPfS_ifS_:
	.zero		928


//--------------------- SYMBOLS --------------------------

	.type		.nv.reservedSmem.offset0,@object
	.size		.nv.reservedSmem.offset0,0x4
